//
// Generated by NVIDIA NVVM Compiler
//
// Compiler Build ID: CL-36424714
// Cuda compilation tools, release 13.0, V13.0.88
// Based on NVVM 20.0.0
//

.version 9.0
.target sm_100
.address_size 64

.global .align 4 .f32 sfma_out;
.global .align 8 .f64 dfma_out;

.entry _Z18fp64_hammer_kernelv()
{
	.reg .pred 	%p<2>;
	.reg .b32 	%r<6>;
	.reg .b64 	%fd<8201>;

	bar.sync 	0;
	mov.f64 	%fd5, 0dC16312D000000000;
	mov.b32 	%r5, 0;
	mov.f64 	%fd8199, %fd5;
	mov.f64 	%fd8200, %fd5;
$L__BB0_1:
	// begin inline asm
	fma.rn.f64    %fd8199, %fd8199, 0.9999, 0.01;
	// end inline asm
	// begin inline asm
	fma.rn.f64    %fd8200, %fd8200, 0.9999, 0.01;
	// end inline asm
	// begin inline asm
	fma.rn.f64    %fd8199, %fd8199, 0.9999, 0.01;
	// end inline asm
	// begin inline asm
	fma.rn.f64    %fd8200, %fd8200, 0.9999, 0.01;
	// end inline asm
	// begin inline asm
	fma.rn.f64    %fd8199, %fd8199, 0.9999, 0.01;
	// end inline asm
	// begin inline asm
	fma.rn.f64    %fd8200, %fd8200, 0.9999, 0.01;
	// end inline asm
	// begin inline asm
	fma.rn.f64    %fd8199, %fd8199, 0.9999, 0.01;
	// end inline asm
	// begin inline asm
	fma.rn.f64    %fd8200, %fd8200, 0.9999, 0.01;
	// end inline asm
	// begin inline asm
	fma.rn.f64    %fd8199, %fd8199, 0.9999, 0.01;
	// end inline asm
	// begin inline asm
	fma.rn.f64    %fd8200, %fd8200, 0.9999, 0.01;
	// end inline asm
	// begin inline asm
	fma.rn.f64    %fd8199, %fd8199, 0.9999, 0.01;
	// end inline asm
	// begin inline asm
	fma.rn.f64    %fd8200, %fd8200, 0.9999, 0.01;
	// end inline asm
	// begin inline asm
	fma.rn.f64    %fd8199, %fd8199, 0.9999, 0.01;
	// end inline asm
	// begin inline asm
	fma.rn.f64    %fd8200, %fd8200, 0.9999, 0.01;
	// end inline asm
	// begin inline asm
	fma.rn.f64    %fd8199, %fd8199, 0.9999, 0.01;
	// end inline asm
	// begin inline asm
	fma.rn.f64    %fd8200, %fd8200, 0.9999, 0.01;
	// end inline asm
	// begin inline asm
	fma.rn.f64    %fd8199, %fd8199, 0.9999, 0.01;
	// end inline asm
	// begin inline asm
	fma.rn.f64    %fd8200, %fd8200, 0.9999, 0.01;
	// end inline asm
	// begin inline asm
	fma.rn.f64    %fd8199, %fd8199, 0.9999, 0.01;
	// end inline asm
	// begin inline asm
	fma.rn.f64    %fd8200, %fd8200, 0.9999, 0.01;
	// end inline asm
	// begin inline asm
	fma.rn.f64    %fd8199, %fd8199, 0.9999, 0.01;
	// end inline asm
	// begin inline asm
	fma.rn.f64    %fd8200, %fd8200, 0.9999, 0.01;
	// end inline asm
	// begin inline asm
	fma.rn.f64    %fd8199, %fd8199, 0.9999, 0.01;
	// end inline asm
	// begin inline asm
	fma.rn.f64    %fd8200, %fd8200, 0.9999, 0.01;
	// end inline asm
	// begin inline asm
	fma.rn.f64    %fd8199, %fd8199, 0.9999, 0.01;
	// end inline asm
	// begin inline asm
	fma.rn.f64    %fd8200, %fd8200, 0.9999, 0.01;
	// end inline asm
	// begin inline asm
	fma.rn.f64    %fd8199, %fd8199, 0.9999, 0.01;
	// end inline asm
	// begin inline asm
	fma.rn.f64    %fd8200, %fd8200, 0.9999, 0.01;
	// end inline asm
	// begin inline asm
	fma.rn.f64    %fd8199, %fd8199, 0.9999, 0.01;
	// end inline asm
	// begin inline asm
	fma.rn.f64    %fd8200, %fd8200, 0.9999, 0.01;
	// end inline asm
	// begin inline asm
	fma.rn.f64    %fd8199, %fd8199, 0.9999, 0.01;
	// end inline asm
	// begin inline asm
	fma.rn.f64    %fd8200, %fd8200, 0.9999, 0.01;
	// end inline asm
	// begin inline asm
	fma.rn.f64    %fd8199, %fd8199, 0.9999, 0.01;
	// end inline asm
	// begin inline asm
	fma.rn.f64    %fd8200, %fd8200, 0.9999, 0.01;
	// end inline asm
	// begin inline asm
	fma.rn.f64    %fd8199, %fd8199, 0.9999, 0.01;
	// end inline asm
	// begin inline asm
	fma.rn.f64    %fd8200, %fd8200, 0.9999, 0.01;
	// end inline asm
	// begin inline asm
	fma.rn.f64    %fd8199, %fd8199, 0.9999, 0.01;
	// end inline asm
	// begin inline asm
	fma.rn.f64    %fd8200, %fd8200, 0.9999, 0.01;
	// end inline asm
	// begin inline asm
	fma.rn.f64    %fd8199, %fd8199, 0.9999, 0.01;
	// end inline asm
	// begin inline asm
	fma.rn.f64    %fd8200, %fd8200, 0.9999, 0.01;
	// end inline asm
	// begin inline asm
	fma.rn.f64    %fd8199, %fd8199, 0.9999, 0.01;
	// end inline asm
	// begin inline asm
	fma.rn.f64    %fd8200, %fd8200, 0.9999, 0.01;
	// end inline asm
	// begin inline asm
	fma.rn.f64    %fd8199, %fd8199, 0.9999, 0.01;
	// end inline asm
	// begin inline asm
	fma.rn.f64    %fd8200, %fd8200, 0.9999, 0.01;
	// end inline asm
	// begin inline asm
	fma.rn.f64    %fd8199, %fd8199, 0.9999, 0.01;
	// end inline asm
	// begin inline asm
	fma.rn.f64    %fd8200, %fd8200, 0.9999, 0.01;
	// end inline asm
	// begin inline asm
	fma.rn.f64    %fd8199, %fd8199, 0.9999, 0.01;
	// end inline asm
	// begin inline asm
	fma.rn.f64    %fd8200, %fd8200, 0.9999, 0.01;
	// end inline asm
	// begin inline asm
	fma.rn.f64    %fd8199, %fd8199, 0.9999, 0.01;
	// end inline asm
	// begin inline asm
	fma.rn.f64    %fd8200, %fd8200, 0.9999, 0.01;
	// end inline asm
	// begin inline asm
	fma.rn.f64    %fd8199, %fd8199, 0.9999, 0.01;
	// end inline asm
	// begin inline asm
	fma.rn.f64    %fd8200, %fd8200, 0.9999, 0.01;
	// end inline asm
	// begin inline asm
	fma.rn.f64    %fd8199, %fd8199, 0.9999, 0.01;
	// end inline asm
	// begin inline asm
	fma.rn.f64    %fd8200, %fd8200, 0.9999, 0.01;
	// end inline asm
	// begin inline asm
	fma.rn.f64    %fd8199, %fd8199, 0.9999, 0.01;
	// end inline asm
	// begin inline asm
	fma.rn.f64    %fd8200, %fd8200, 0.9999, 0.01;
	// end inline asm
	// begin inline asm
	fma.rn.f64    %fd8199, %fd8199, 0.9999, 0.01;
	// end inline asm
	// begin inline asm
	fma.rn.f64    %fd8200, %fd8200, 0.9999, 0.01;
	// end inline asm
	// begin inline asm
	fma.rn.f64    %fd8199, %fd8199, 0.9999, 0.01;
	// end inline asm
	// begin inline asm
	fma.rn.f64    %fd8200, %fd8200, 0.9999, 0.01;
	// end inline asm
	// begin inline asm
	fma.rn.f64    %fd8199, %fd8199, 0.9999, 0.01;
	// end inline asm
	// begin inline asm
	fma.rn.f64    %fd8200, %fd8200, 0.9999, 0.01;
	// end inline asm
	// begin inline asm
	fma.rn.f64    %fd8199, %fd8199, 0.9999, 0.01;
	// end inline asm
	// begin inline asm
	fma.rn.f64    %fd8200, %fd8200, 0.9999, 0.01;
	// end inline asm
	// begin inline asm
	fma.rn.f64    %fd8199, %fd8199, 0.9999, 0.01;
	// end inline asm
	// begin inline asm
	fma.rn.f64    %fd8200, %fd8200, 0.9999, 0.01;
	// end inline asm
	// begin inline asm
	fma.rn.f64    %fd8199, %fd8199, 0.9999, 0.01;
	// end inline asm
	// begin inline asm
	fma.rn.f64    %fd8200, %fd8200, 0.9999, 0.01;
	// end inline asm
	// begin inline asm
	fma.rn.f64    %fd8199, %fd8199, 0.9999, 0.01;
	// end inline asm
	// begin inline asm
	fma.rn.f64    %fd8200, %fd8200, 0.9999, 0.01;
	// end inline asm
	// begin inline asm
	fma.rn.f64    %fd8199, %fd8199, 0.9999, 0.01;
	// end inline asm
	// begin inline asm
	fma.rn.f64    %fd8200, %fd8200, 0.9999, 0.01;
	// end inline asm
	// begin inline asm
	fma.rn.f64    %fd8199, %fd8199, 0.9999, 0.01;
	// end inline asm
	// begin inline asm
	fma.rn.f64    %fd8200, %fd8200, 0.9999, 0.01;
	// end inline asm
	// begin inline asm
	fma.rn.f64    %fd8199, %fd8199, 0.9999, 0.01;
	// end inline asm
	// begin inline asm
	fma.rn.f64    %fd8200, %fd8200, 0.9999, 0.01;
	// end inline asm
	// begin inline asm
	fma.rn.f64    %fd8199, %fd8199, 0.9999, 0.01;
	// end inline asm
	// begin inline asm
	fma.rn.f64    %fd8200, %fd8200, 0.9999, 0.01;
	// end inline asm
	// begin inline asm
	fma.rn.f64    %fd8199, %fd8199, 0.9999, 0.01;
	// end inline asm
	// begin inline asm
	fma.rn.f64    %fd8200, %fd8200, 0.9999, 0.01;
	// end inline asm
	// begin inline asm
	fma.rn.f64    %fd8199, %fd8199, 0.9999, 0.01;
	// end inline asm
	// begin inline asm
	fma.rn.f64    %fd8200, %fd8200, 0.9999, 0.01;
	// end inline asm
	// begin inline asm
	fma.rn.f64    %fd8199, %fd8199, 0.9999, 0.01;
	// end inline asm
	// begin inline asm
	fma.rn.f64    %fd8200, %fd8200, 0.9999, 0.01;
	// end inline asm
	// begin inline asm
	fma.rn.f64    %fd8199, %fd8199, 0.9999, 0.01;
	// end inline asm
	// begin inline asm
	fma.rn.f64    %fd8200, %fd8200, 0.9999, 0.01;
	// end inline asm
	// begin inline asm
	fma.rn.f64    %fd8199, %fd8199, 0.9999, 0.01;
	// end inline asm
	// begin inline asm
	fma.rn.f64    %fd8200, %fd8200, 0.9999, 0.01;
	// end inline asm
	// begin inline asm
	fma.rn.f64    %fd8199, %fd8199, 0.9999, 0.01;
	// end inline asm
	// begin inline asm
	fma.rn.f64    %fd8200, %fd8200, 0.9999, 0.01;
	// end inline asm
	// begin inline asm
	fma.rn.f64    %fd8199, %fd8199, 0.9999, 0.01;
	// end inline asm
	// begin inline asm
	fma.rn.f64    %fd8200, %fd8200, 0.9999, 0.01;
	// end inline asm
	// begin inline asm
	fma.rn.f64    %fd8199, %fd8199, 0.9999, 0.01;
	// end inline asm
	// begin inline asm
	fma.rn.f64    %fd8200, %fd8200, 0.9999, 0.01;
	// end inline asm
	// begin inline asm
	fma.rn.f64    %fd8199, %fd8199, 0.9999, 0.01;
	// end inline asm
	// begin inline asm
	fma.rn.f64    %fd8200, %fd8200, 0.9999, 0.01;
	// end inline asm
	// begin inline asm
	fma.rn.f64    %fd8199, %fd8199, 0.9999, 0.01;
	// end inline asm
	// begin inline asm
	fma.rn.f64    %fd8200, %fd8200, 0.9999, 0.01;
	// end inline asm
	// begin inline asm
	fma.rn.f64    %fd8199, %fd8199, 0.9999, 0.01;
	// end inline asm
	// begin inline asm
	fma.rn.f64    %fd8200, %fd8200, 0.9999, 0.01;
	// end inline asm
	// begin inline asm
	fma.rn.f64    %fd8199, %fd8199, 0.9999, 0.01;
	// end inline asm
	// begin inline asm
	fma.rn.f64    %fd8200, %fd8200, 0.9999, 0.01;
	// end inline asm
	// begin inline asm
	fma.rn.f64    %fd8199, %fd8199, 0.9999, 0.01;
	// end inline asm
	// begin inline asm
	fma.rn.f64    %fd8200, %fd8200, 0.9999, 0.01;
	// end inline asm
	// begin inline asm
	fma.rn.f64    %fd8199, %fd8199, 0.9999, 0.01;
	// end inline asm
	// begin inline asm
	fma.rn.f64    %fd8200, %fd8200, 0.9999, 0.01;
	// end inline asm
	// begin inline asm
	fma.rn.f64    %fd8199, %fd8199, 0.9999, 0.01;
	// end inline asm
	// begin inline asm
	fma.rn.f64    %fd8200, %fd8200, 0.9999, 0.01;
	// end inline asm
	// begin inline asm
	fma.rn.f64    %fd8199, %fd8199, 0.9999, 0.01;
	// end inline asm
	// begin inline asm
	fma.rn.f64    %fd8200, %fd8200, 0.9999, 0.01;
	// end inline asm
	// begin inline asm
	fma.rn.f64    %fd8199, %fd8199, 0.9999, 0.01;
	// end inline asm
	// begin inline asm
	fma.rn.f64    %fd8200, %fd8200, 0.9999, 0.01;
	// end inline asm
	// begin inline asm
	fma.rn.f64    %fd8199, %fd8199, 0.9999, 0.01;
	// end inline asm
	// begin inline asm
	fma.rn.f64    %fd8200, %fd8200, 0.9999, 0.01;
	// end inline asm
	// begin inline asm
	fma.rn.f64    %fd8199, %fd8199, 0.9999, 0.01;
	// end inline asm
	// begin inline asm
	fma.rn.f64    %fd8200, %fd8200, 0.9999, 0.01;
	// end inline asm
	// begin inline asm
	fma.rn.f64    %fd8199, %fd8199, 0.9999, 0.01;
	// end inline asm
	// begin inline asm
	fma.rn.f64    %fd8200, %fd8200, 0.9999, 0.01;
	// end inline asm
	// begin inline asm
	fma.rn.f64    %fd8199, %fd8199, 0.9999, 0.01;
	// end inline asm
	// begin inline asm
	fma.rn.f64    %fd8200, %fd8200, 0.9999, 0.01;
	// end inline asm
	// begin inline asm
	fma.rn.f64    %fd8199, %fd8199, 0.9999, 0.01;
	// end inline asm
	// begin inline asm
	fma.rn.f64    %fd8200, %fd8200, 0.9999, 0.01;
	// end inline asm
	// begin inline asm
	fma.rn.f64    %fd8199, %fd8199, 0.9999, 0.01;
	// end inline asm
	// begin inline asm
	fma.rn.f64    %fd8200, %fd8200, 0.9999, 0.01;
	// end inline asm
	// begin inline asm
	fma.rn.f64    %fd8199, %fd8199, 0.9999, 0.01;
	// end inline asm
	// begin inline asm
	fma.rn.f64    %fd8200, %fd8200, 0.9999, 0.01;
	// end inline asm
	// begin inline asm
	fma.rn.f64    %fd8199, %fd8199, 0.9999, 0.01;
	// end inline asm
	// begin inline asm
	fma.rn.f64    %fd8200, %fd8200, 0.9999, 0.01;
	// end inline asm
	// begin inline asm
	fma.rn.f64    %fd8199, %fd8199, 0.9999, 0.01;
	// end inline asm
	// begin inline asm
	fma.rn.f64    %fd8200, %fd8200, 0.9999, 0.01;
	// end inline asm
	// begin inline asm
	fma.rn.f64    %fd8199, %fd8199, 0.9999, 0.01;
	// end inline asm
	// begin inline asm
	fma.rn.f64    %fd8200, %fd8200, 0.9999, 0.01;
	// end inline asm
	// begin inline asm
	fma.rn.f64    %fd8199, %fd8199, 0.9999, 0.01;
	// end inline asm
	// begin inline asm
	fma.rn.f64    %fd8200, %fd8200, 0.9999, 0.01;
	// end inline asm
	// begin inline asm
	fma.rn.f64    %fd8199, %fd8199, 0.9999, 0.01;
	// end inline asm
	// begin inline asm
	fma.rn.f64    %fd8200, %fd8200, 0.9999, 0.01;
	// end inline asm
	// begin inline asm
	fma.rn.f64    %fd8199, %fd8199, 0.9999, 0.01;
	// end inline asm
	// begin inline asm
	fma.rn.f64    %fd8200, %fd8200, 0.9999, 0.01;
	// end inline asm
	// begin inline asm
	fma.rn.f64    %fd8199, %fd8199, 0.9999, 0.01;
	// end inline asm
	// begin inline asm
	fma.rn.f64    %fd8200, %fd8200, 0.9999, 0.01;
	// end inline asm
	// begin inline asm
	fma.rn.f64    %fd8199, %fd8199, 0.9999, 0.01;
	// end inline asm
	// begin inline asm
	fma.rn.f64    %fd8200, %fd8200, 0.9999, 0.01;
	// end inline asm
	// begin inline asm
	fma.rn.f64    %fd8199, %fd8199, 0.9999, 0.01;
	// end inline asm
	// begin inline asm
	fma.rn.f64    %fd8200, %fd8200, 0.9999, 0.01;
	// end inline asm
	// begin inline asm
	fma.rn.f64    %fd8199, %fd8199, 0.9999, 0.01;
	// end inline asm
	// begin inline asm
	fma.rn.f64    %fd8200, %fd8200, 0.9999, 0.01;
	// end inline asm
	// begin inline asm
	fma.rn.f64    %fd8199, %fd8199, 0.9999, 0.01;
	// end inline asm
	// begin inline asm
	fma.rn.f64    %fd8200, %fd8200, 0.9999, 0.01;
	// end inline asm
	// begin inline asm
	fma.rn.f64    %fd8199, %fd8199, 0.9999, 0.01;
	// end inline asm
	// begin inline asm
	fma.rn.f64    %fd8200, %fd8200, 0.9999, 0.01;
	// end inline asm
	// begin inline asm
	fma.rn.f64    %fd8199, %fd8199, 0.9999, 0.01;
	// end inline asm
	// begin inline asm
	fma.rn.f64    %fd8200, %fd8200, 0.9999, 0.01;
	// end inline asm
	// begin inline asm
	fma.rn.f64    %fd8199, %fd8199, 0.9999, 0.01;
	// end inline asm
	// begin inline asm
	fma.rn.f64    %fd8200, %fd8200, 0.9999, 0.01;
	// end inline asm
	// begin inline asm
	fma.rn.f64    %fd8199, %fd8199, 0.9999, 0.01;
	// end inline asm
	// begin inline asm
	fma.rn.f64    %fd8200, %fd8200, 0.9999, 0.01;
	// end inline asm
	// begin inline asm
	fma.rn.f64    %fd8199, %fd8199, 0.9999, 0.01;
	// end inline asm
	// begin inline asm
	fma.rn.f64    %fd8200, %fd8200, 0.9999, 0.01;
	// end inline asm
	// begin inline asm
	fma.rn.f64    %fd8199, %fd8199, 0.9999, 0.01;
	// end inline asm
	// begin inline asm
	fma.rn.f64    %fd8200, %fd8200, 0.9999, 0.01;
	// end inline asm
	// begin inline asm
	fma.rn.f64    %fd8199, %fd8199, 0.9999, 0.01;
	// end inline asm
	// begin inline asm
	fma.rn.f64    %fd8200, %fd8200, 0.9999, 0.01;
	// end inline asm
	// begin inline asm
	fma.rn.f64    %fd8199, %fd8199, 0.9999, 0.01;
	// end inline asm
	// begin inline asm
	fma.rn.f64    %fd8200, %fd8200, 0.9999, 0.01;
	// end inline asm
	// begin inline asm
	fma.rn.f64    %fd8199, %fd8199, 0.9999, 0.01;
	// end inline asm
	// begin inline asm
	fma.rn.f64    %fd8200, %fd8200, 0.9999, 0.01;
	// end inline asm
	// begin inline asm
	fma.rn.f64    %fd8199, %fd8199, 0.9999, 0.01;
	// end inline asm
	// begin inline asm
	fma.rn.f64    %fd8200, %fd8200, 0.9999, 0.01;
	// end inline asm
	// begin inline asm
	fma.rn.f64    %fd8199, %fd8199, 0.9999, 0.01;
	// end inline asm
	// begin inline asm
	fma.rn.f64    %fd8200, %fd8200, 0.9999, 0.01;
	// end inline asm
	// begin inline asm
	fma.rn.f64    %fd8199, %fd8199, 0.9999, 0.01;
	// end inline asm
	// begin inline asm
	fma.rn.f64    %fd8200, %fd8200, 0.9999, 0.01;
	// end inline asm
	// begin inline asm
	fma.rn.f64    %fd8199, %fd8199, 0.9999, 0.01;
	// end inline asm
	// begin inline asm
	fma.rn.f64    %fd8200, %fd8200, 0.9999, 0.01;
	// end inline asm
	// begin inline asm
	fma.rn.f64    %fd8199, %fd8199, 0.9999, 0.01;
	// end inline asm
	// begin inline asm
	fma.rn.f64    %fd8200, %fd8200, 0.9999, 0.01;
	// end inline asm
	// begin inline asm
	fma.rn.f64    %fd8199, %fd8199, 0.9999, 0.01;
	// end inline asm
	// begin inline asm
	fma.rn.f64    %fd8200, %fd8200, 0.9999, 0.01;
	// end inline asm
	// begin inline asm
	fma.rn.f64    %fd8199, %fd8199, 0.9999, 0.01;
	// end inline asm
	// begin inline asm
	fma.rn.f64    %fd8200, %fd8200, 0.9999, 0.01;
	// end inline asm
	// begin inline asm
	fma.rn.f64    %fd8199, %fd8199, 0.9999, 0.01;
	// end inline asm
	// begin inline asm
	fma.rn.f64    %fd8200, %fd8200, 0.9999, 0.01;
	// end inline asm
	// begin inline asm
	fma.rn.f64    %fd8199, %fd8199, 0.9999, 0.01;
	// end inline asm
	// begin inline asm
	fma.rn.f64    %fd8200, %fd8200, 0.9999, 0.01;
	// end inline asm
	// begin inline asm
	fma.rn.f64    %fd8199, %fd8199, 0.9999, 0.01;
	// end inline asm
	// begin inline asm
	fma.rn.f64    %fd8200, %fd8200, 0.9999, 0.01;
	// end inline asm
	// begin inline asm
	fma.rn.f64    %fd8199, %fd8199, 0.9999, 0.01;
	// end inline asm
	// begin inline asm
	fma.rn.f64    %fd8200, %fd8200, 0.9999, 0.01;
	// end inline asm
	// begin inline asm
	fma.rn.f64    %fd8199, %fd8199, 0.9999, 0.01;
	// end inline asm
	// begin inline asm
	fma.rn.f64    %fd8200, %fd8200, 0.9999, 0.01;
	// end inline asm
	// begin inline asm
	fma.rn.f64    %fd8199, %fd8199, 0.9999, 0.01;
	// end inline asm
	// begin inline asm
	fma.rn.f64    %fd8200, %fd8200, 0.9999, 0.01;
	// end inline asm
	// begin inline asm
	fma.rn.f64    %fd8199, %fd8199, 0.9999, 0.01;
	// end inline asm
	// begin inline asm
	fma.rn.f64    %fd8200, %fd8200, 0.9999, 0.01;
	// end inline asm
	// begin inline asm
	fma.rn.f64    %fd8199, %fd8199, 0.9999, 0.01;
	// end inline asm
	// begin inline asm
	fma.rn.f64    %fd8200, %fd8200, 0.9999, 0.01;
	// end inline asm
	// begin inline asm
	fma.rn.f64    %fd8199, %fd8199, 0.9999, 0.01;
	// end inline asm
	// begin inline asm
	fma.rn.f64    %fd8200, %fd8200, 0.9999, 0.01;
	// end inline asm
	// begin inline asm
	fma.rn.f64    %fd8199, %fd8199, 0.9999, 0.01;
	// end inline asm
	// begin inline asm
	fma.rn.f64    %fd8200, %fd8200, 0.9999, 0.01;
	// end inline asm
	// begin inline asm
	fma.rn.f64    %fd8199, %fd8199, 0.9999, 0.01;
	// end inline asm
	// begin inline asm
	fma.rn.f64    %fd8200, %fd8200, 0.9999, 0.01;
	// end inline asm
	// begin inline asm
	fma.rn.f64    %fd8199, %fd8199, 0.9999, 0.01;
	// end inline asm
	// begin inline asm
	fma.rn.f64    %fd8200, %fd8200, 0.9999, 0.01;
	// end inline asm
	// begin inline asm
	fma.rn.f64    %fd8199, %fd8199, 0.9999, 0.01;
	// end inline asm
	// begin inline asm
	fma.rn.f64    %fd8200, %fd8200, 0.9999, 0.01;
	// end inline asm
	// begin inline asm
	fma.rn.f64    %fd8199, %fd8199, 0.9999, 0.01;
	// end inline asm
	// begin inline asm
	fma.rn.f64    %fd8200, %fd8200, 0.9999, 0.01;
	// end inline asm
	// begin inline asm
	fma.rn.f64    %fd8199, %fd8199, 0.9999, 0.01;
	// end inline asm
	// begin inline asm
	fma.rn.f64    %fd8200, %fd8200, 0.9999, 0.01;
	// end inline asm
	// begin inline asm
	fma.rn.f64    %fd8199, %fd8199, 0.9999, 0.01;
	// end inline asm
	// begin inline asm
	fma.rn.f64    %fd8200, %fd8200, 0.9999, 0.01;
	// end inline asm
	// begin inline asm
	fma.rn.f64    %fd8199, %fd8199, 0.9999, 0.01;
	// end inline asm
	// begin inline asm
	fma.rn.f64    %fd8200, %fd8200, 0.9999, 0.01;
	// end inline asm
	// begin inline asm
	fma.rn.f64    %fd8199, %fd8199, 0.9999, 0.01;
	// end inline asm
	// begin inline asm
	fma.rn.f64    %fd8200, %fd8200, 0.9999, 0.01;
	// end inline asm
	// begin inline asm
	fma.rn.f64    %fd8199, %fd8199, 0.9999, 0.01;
	// end inline asm
	// begin inline asm
	fma.rn.f64    %fd8200, %fd8200, 0.9999, 0.01;
	// end inline asm
	// begin inline asm
	fma.rn.f64    %fd8199, %fd8199, 0.9999, 0.01;
	// end inline asm
	// begin inline asm
	fma.rn.f64    %fd8200, %fd8200, 0.9999, 0.01;
	// end inline asm
	// begin inline asm
	fma.rn.f64    %fd8199, %fd8199, 0.9999, 0.01;
	// end inline asm
	// begin inline asm
	fma.rn.f64    %fd8200, %fd8200, 0.9999, 0.01;
	// end inline asm
	// begin inline asm
	fma.rn.f64    %fd8199, %fd8199, 0.9999, 0.01;
	// end inline asm
	// begin inline asm
	fma.rn.f64    %fd8200, %fd8200, 0.9999, 0.01;
	// end inline asm
	// begin inline asm
	fma.rn.f64    %fd8199, %fd8199, 0.9999, 0.01;
	// end inline asm
	// begin inline asm
	fma.rn.f64    %fd8200, %fd8200, 0.9999, 0.01;
	// end inline asm
	// begin inline asm
	fma.rn.f64    %fd8199, %fd8199, 0.9999, 0.01;
	// end inline asm
	// begin inline asm
	fma.rn.f64    %fd8200, %fd8200, 0.9999, 0.01;
	// end inline asm
	// begin inline asm
	fma.rn.f64    %fd8199, %fd8199, 0.9999, 0.01;
	// end inline asm
	// begin inline asm
	fma.rn.f64    %fd8200, %fd8200, 0.9999, 0.01;
	// end inline asm
	// begin inline asm
	fma.rn.f64    %fd8199, %fd8199, 0.9999, 0.01;
	// end inline asm
	// begin inline asm
	fma.rn.f64    %fd8200, %fd8200, 0.9999, 0.01;
	// end inline asm
	// begin inline asm
	fma.rn.f64    %fd8199, %fd8199, 0.9999, 0.01;
	// end inline asm
	// begin inline asm
	fma.rn.f64    %fd8200, %fd8200, 0.9999, 0.01;
	// end inline asm
	// begin inline asm
	fma.rn.f64    %fd8199, %fd8199, 0.9999, 0.01;
	// end inline asm
	// begin inline asm
	fma.rn.f64    %fd8200, %fd8200, 0.9999, 0.01;
	// end inline asm
	// begin inline asm
	fma.rn.f64    %fd8199, %fd8199, 0.9999, 0.01;
	// end inline asm
	// begin inline asm
	fma.rn.f64    %fd8200, %fd8200, 0.9999, 0.01;
	// end inline asm
	// begin inline asm
	fma.rn.f64    %fd8199, %fd8199, 0.9999, 0.01;
	// end inline asm
	// begin inline asm
	fma.rn.f64    %fd8200, %fd8200, 0.9999, 0.01;
	// end inline asm
	// begin inline asm
	fma.rn.f64    %fd8199, %fd8199, 0.9999, 0.01;
	// end inline asm
	// begin inline asm
	fma.rn.f64    %fd8200, %fd8200, 0.9999, 0.01;
	// end inline asm
	// begin inline asm
	fma.rn.f64    %fd8199, %fd8199, 0.9999, 0.01;
	// end inline asm
	// begin inline asm
	fma.rn.f64    %fd8200, %fd8200, 0.9999, 0.01;
	// end inline asm
	// begin inline asm
	fma.rn.f64    %fd8199, %fd8199, 0.9999, 0.01;
	// end inline asm
	// begin inline asm
	fma.rn.f64    %fd8200, %fd8200, 0.9999, 0.01;
	// end inline asm
	// begin inline asm
	fma.rn.f64    %fd8199, %fd8199, 0.9999, 0.01;
	// end inline asm
	// begin inline asm
	fma.rn.f64    %fd8200, %fd8200, 0.9999, 0.01;
	// end inline asm
	// begin inline asm
	fma.rn.f64    %fd8199, %fd8199, 0.9999, 0.01;
	// end inline asm
	// begin inline asm
	fma.rn.f64    %fd8200, %fd8200, 0.9999, 0.01;
	// end inline asm
	// begin inline asm
	fma.rn.f64    %fd8199, %fd8199, 0.9999, 0.01;
	// end inline asm
	// begin inline asm
	fma.rn.f64    %fd8200, %fd8200, 0.9999, 0.01;
	// end inline asm
	// begin inline asm
	fma.rn.f64    %fd8199, %fd8199, 0.9999, 0.01;
	// end inline asm
	// begin inline asm
	fma.rn.f64    %fd8200, %fd8200, 0.9999, 0.01;
	// end inline asm
	// begin inline asm
	fma.rn.f64    %fd8199, %fd8199, 0.9999, 0.01;
	// end inline asm
	// begin inline asm
	fma.rn.f64    %fd8200, %fd8200, 0.9999, 0.01;
	// end inline asm
	// begin inline asm
	fma.rn.f64    %fd8199, %fd8199, 0.9999, 0.01;
	// end inline asm
	// begin inline asm
	fma.rn.f64    %fd8200, %fd8200, 0.9999, 0.01;
	// end inline asm
	// begin inline asm
	fma.rn.f64    %fd8199, %fd8199, 0.9999, 0.01;
	// end inline asm
	// begin inline asm
	fma.rn.f64    %fd8200, %fd8200, 0.9999, 0.01;
	// end inline asm
	// begin inline asm
	fma.rn.f64    %fd8199, %fd8199, 0.9999, 0.01;
	// end inline asm
	// begin inline asm
	fma.rn.f64    %fd8200, %fd8200, 0.9999, 0.01;
	// end inline asm
	// begin inline asm
	fma.rn.f64    %fd8199, %fd8199, 0.9999, 0.01;
	// end inline asm
	// begin inline asm
	fma.rn.f64    %fd8200, %fd8200, 0.9999, 0.01;
	// end inline asm
	// begin inline asm
	fma.rn.f64    %fd8199, %fd8199, 0.9999, 0.01;
	// end inline asm
	// begin inline asm
	fma.rn.f64    %fd8200, %fd8200, 0.9999, 0.01;
	// end inline asm
	// begin inline asm
	fma.rn.f64    %fd8199, %fd8199, 0.9999, 0.01;
	// end inline asm
	// begin inline asm
	fma.rn.f64    %fd8200, %fd8200, 0.9999, 0.01;
	// end inline asm
	// begin inline asm
	fma.rn.f64    %fd8199, %fd8199, 0.9999, 0.01;
	// end inline asm
	// begin inline asm
	fma.rn.f64    %fd8200, %fd8200, 0.9999, 0.01;
	// end inline asm
	// begin inline asm
	fma.rn.f64    %fd8199, %fd8199, 0.9999, 0.01;
	// end inline asm
	// begin inline asm
	fma.rn.f64    %fd8200, %fd8200, 0.9999, 0.01;
	// end inline asm
	// begin inline asm
	fma.rn.f64    %fd8199, %fd8199, 0.9999, 0.01;
	// end inline asm
	// begin inline asm
	fma.rn.f64    %fd8200, %fd8200, 0.9999, 0.01;
	// end inline asm
	// begin inline asm
	fma.rn.f64    %fd8199, %fd8199, 0.9999, 0.01;
	// end inline asm
	// begin inline asm
	fma.rn.f64    %fd8200, %fd8200, 0.9999, 0.01;
	// end inline asm
	// begin inline asm
	fma.rn.f64    %fd8199, %fd8199, 0.9999, 0.01;
	// end inline asm
	// begin inline asm
	fma.rn.f64    %fd8200, %fd8200, 0.9999, 0.01;
	// end inline asm
	// begin inline asm
	fma.rn.f64    %fd8199, %fd8199, 0.9999, 0.01;
	// end inline asm
	// begin inline asm
	fma.rn.f64    %fd8200, %fd8200, 0.9999, 0.01;
	// end inline asm
	// begin inline asm
	fma.rn.f64    %fd8199, %fd8199, 0.9999, 0.01;
	// end inline asm
	// begin inline asm
	fma.rn.f64    %fd8200, %fd8200, 0.9999, 0.01;
	// end inline asm
	// begin inline asm
	fma.rn.f64    %fd8199, %fd8199, 0.9999, 0.01;
	// end inline asm
	// begin inline asm
	fma.rn.f64    %fd8200, %fd8200, 0.9999, 0.01;
	// end inline asm
	// begin inline asm
	fma.rn.f64    %fd8199, %fd8199, 0.9999, 0.01;
	// end inline asm
	// begin inline asm
	fma.rn.f64    %fd8200, %fd8200, 0.9999, 0.01;
	// end inline asm
	// begin inline asm
	fma.rn.f64    %fd8199, %fd8199, 0.9999, 0.01;
	// end inline asm
	// begin inline asm
	fma.rn.f64    %fd8200, %fd8200, 0.9999, 0.01;
	// end inline asm
	// begin inline asm
	fma.rn.f64    %fd8199, %fd8199, 0.9999, 0.01;
	// end inline asm
	// begin inline asm
	fma.rn.f64    %fd8200, %fd8200, 0.9999, 0.01;
	// end inline asm
	// begin inline asm
	fma.rn.f64    %fd8199, %fd8199, 0.9999, 0.01;
	// end inline asm
	// begin inline asm
	fma.rn.f64    %fd8200, %fd8200, 0.9999, 0.01;
	// end inline asm
	// begin inline asm
	fma.rn.f64    %fd8199, %fd8199, 0.9999, 0.01;
	// end inline asm
	// begin inline asm
	fma.rn.f64    %fd8200, %fd8200, 0.9999, 0.01;
	// end inline asm
	// begin inline asm
	fma.rn.f64    %fd8199, %fd8199, 0.9999, 0.01;
	// end inline asm
	// begin inline asm
	fma.rn.f64    %fd8200, %fd8200, 0.9999, 0.01;
	// end inline asm
	// begin inline asm
	fma.rn.f64    %fd8199, %fd8199, 0.9999, 0.01;
	// end inline asm
	// begin inline asm
	fma.rn.f64    %fd8200, %fd8200, 0.9999, 0.01;
	// end inline asm
	// begin inline asm
	fma.rn.f64    %fd8199, %fd8199, 0.9999, 0.01;
	// end inline asm
	// begin inline asm
	fma.rn.f64    %fd8200, %fd8200, 0.9999, 0.01;
	// end inline asm
	// begin inline asm
	fma.rn.f64    %fd8199, %fd8199, 0.9999, 0.01;
	// end inline asm
	// begin inline asm
	fma.rn.f64    %fd8200, %fd8200, 0.9999, 0.01;
	// end inline asm
	// begin inline asm
	fma.rn.f64    %fd8199, %fd8199, 0.9999, 0.01;
	// end inline asm
	// begin inline asm
	fma.rn.f64    %fd8200, %fd8200, 0.9999, 0.01;
	// end inline asm
	// begin inline asm
	fma.rn.f64    %fd8199, %fd8199, 0.9999, 0.01;
	// end inline asm
	// begin inline asm
	fma.rn.f64    %fd8200, %fd8200, 0.9999, 0.01;
	// end inline asm
	// begin inline asm
	fma.rn.f64    %fd8199, %fd8199, 0.9999, 0.01;
	// end inline asm
	// begin inline asm
	fma.rn.f64    %fd8200, %fd8200, 0.9999, 0.01;
	// end inline asm
	// begin inline asm
	fma.rn.f64    %fd8199, %fd8199, 0.9999, 0.01;
	// end inline asm
	// begin inline asm
	fma.rn.f64    %fd8200, %fd8200, 0.9999, 0.01;
	// end inline asm
	// begin inline asm
	fma.rn.f64    %fd8199, %fd8199, 0.9999, 0.01;
	// end inline asm
	// begin inline asm
	fma.rn.f64    %fd8200, %fd8200, 0.9999, 0.01;
	// end inline asm
	// begin inline asm
	fma.rn.f64    %fd8199, %fd8199, 0.9999, 0.01;
	// end inline asm
	// begin inline asm
	fma.rn.f64    %fd8200, %fd8200, 0.9999, 0.01;
	// end inline asm
	// begin inline asm
	fma.rn.f64    %fd8199, %fd8199, 0.9999, 0.01;
	// end inline asm
	// begin inline asm
	fma.rn.f64    %fd8200, %fd8200, 0.9999, 0.01;
	// end inline asm
	// begin inline asm
	fma.rn.f64    %fd8199, %fd8199, 0.9999, 0.01;
	// end inline asm
	// begin inline asm
	fma.rn.f64    %fd8200, %fd8200, 0.9999, 0.01;
	// end inline asm
	// begin inline asm
	fma.rn.f64    %fd8199, %fd8199, 0.9999, 0.01;
	// end inline asm
	// begin inline asm
	fma.rn.f64    %fd8200, %fd8200, 0.9999, 0.01;
	// end inline asm
	// begin inline asm
	fma.rn.f64    %fd8199, %fd8199, 0.9999, 0.01;
	// end inline asm
	// begin inline asm
	fma.rn.f64    %fd8200, %fd8200, 0.9999, 0.01;
	// end inline asm
	// begin inline asm
	fma.rn.f64    %fd8199, %fd8199, 0.9999, 0.01;
	// end inline asm
	// begin inline asm
	fma.rn.f64    %fd8200, %fd8200, 0.9999, 0.01;
	// end inline asm
	// begin inline asm
	fma.rn.f64    %fd8199, %fd8199, 0.9999, 0.01;
	// end inline asm
	// begin inline asm
	fma.rn.f64    %fd8200, %fd8200, 0.9999, 0.01;
	// end inline asm
	// begin inline asm
	fma.rn.f64    %fd8199, %fd8199, 0.9999, 0.01;
	// end inline asm
	// begin inline asm
	fma.rn.f64    %fd8200, %fd8200, 0.9999, 0.01;
	// end inline asm
	// begin inline asm
	fma.rn.f64    %fd8199, %fd8199, 0.9999, 0.01;
	// end inline asm
	// begin inline asm
	fma.rn.f64    %fd8200, %fd8200, 0.9999, 0.01;
	// end inline asm
	// begin inline asm
	fma.rn.f64    %fd8199, %fd8199, 0.9999, 0.01;
	// end inline asm
	// begin inline asm
	fma.rn.f64    %fd8200, %fd8200, 0.9999, 0.01;
	// end inline asm
	// begin inline asm
	fma.rn.f64    %fd8199, %fd8199, 0.9999, 0.01;
	// end inline asm
	// begin inline asm
	fma.rn.f64    %fd8200, %fd8200, 0.9999, 0.01;
	// end inline asm
	// begin inline asm
	fma.rn.f64    %fd8199, %fd8199, 0.9999, 0.01;
	// end inline asm
	// begin inline asm
	fma.rn.f64    %fd8200, %fd8200, 0.9999, 0.01;
	// end inline asm
	// begin inline asm
	fma.rn.f64    %fd8199, %fd8199, 0.9999, 0.01;
	// end inline asm
	// begin inline asm
	fma.rn.f64    %fd8200, %fd8200, 0.9999, 0.01;
	// end inline asm
	// begin inline asm
	fma.rn.f64    %fd8199, %fd8199, 0.9999, 0.01;
	// end inline asm
	// begin inline asm
	fma.rn.f64    %fd8200, %fd8200, 0.9999, 0.01;
	// end inline asm
	// begin inline asm
	fma.rn.f64    %fd8199, %fd8199, 0.9999, 0.01;
	// end inline asm
	// begin inline asm
	fma.rn.f64    %fd8200, %fd8200, 0.9999, 0.01;
	// end inline asm
	// begin inline asm
	fma.rn.f64    %fd8199, %fd8199, 0.9999, 0.01;
	// end inline asm
	// begin inline asm
	fma.rn.f64    %fd8200, %fd8200, 0.9999, 0.01;
	// end inline asm
	// begin inline asm
	fma.rn.f64    %fd8199, %fd8199, 0.9999, 0.01;
	// end inline asm
	// begin inline asm
	fma.rn.f64    %fd8200, %fd8200, 0.9999, 0.01;
	// end inline asm
	// begin inline asm
	fma.rn.f64    %fd8199, %fd8199, 0.9999, 0.01;
	// end inline asm
	// begin inline asm
	fma.rn.f64    %fd8200, %fd8200, 0.9999, 0.01;
	// end inline asm
	// begin inline asm
	fma.rn.f64    %fd8199, %fd8199, 0.9999, 0.01;
	// end inline asm
	// begin inline asm
	fma.rn.f64    %fd8200, %fd8200, 0.9999, 0.01;
	// end inline asm
	// begin inline asm
	fma.rn.f64    %fd8199, %fd8199, 0.9999, 0.01;
	// end inline asm
	// begin inline asm
	fma.rn.f64    %fd8200, %fd8200, 0.9999, 0.01;
	// end inline asm
	// begin inline asm
	fma.rn.f64    %fd8199, %fd8199, 0.9999, 0.01;
	// end inline asm
	// begin inline asm
	fma.rn.f64    %fd8200, %fd8200, 0.9999, 0.01;
	// end inline asm
	// begin inline asm
	fma.rn.f64    %fd8199, %fd8199, 0.9999, 0.01;
	// end inline asm
	// begin inline asm
	fma.rn.f64    %fd8200, %fd8200, 0.9999, 0.01;
	// end inline asm
	// begin inline asm
	fma.rn.f64    %fd8199, %fd8199, 0.9999, 0.01;
	// end inline asm
	// begin inline asm
	fma.rn.f64    %fd8200, %fd8200, 0.9999, 0.01;
	// end inline asm
	// begin inline asm
	fma.rn.f64    %fd8199, %fd8199, 0.9999, 0.01;
	// end inline asm
	// begin inline asm
	fma.rn.f64    %fd8200, %fd8200, 0.9999, 0.01;
	// end inline asm
	// begin inline asm
	fma.rn.f64    %fd8199, %fd8199, 0.9999, 0.01;
	// end inline asm
	// begin inline asm
	fma.rn.f64    %fd8200, %fd8200, 0.9999, 0.01;
	// end inline asm
	// begin inline asm
	fma.rn.f64    %fd8199, %fd8199, 0.9999, 0.01;
	// end inline asm
	// begin inline asm
	fma.rn.f64    %fd8200, %fd8200, 0.9999, 0.01;
	// end inline asm
	// begin inline asm
	fma.rn.f64    %fd8199, %fd8199, 0.9999, 0.01;
	// end inline asm
	// begin inline asm
	fma.rn.f64    %fd8200, %fd8200, 0.9999, 0.01;
	// end inline asm
	// begin inline asm
	fma.rn.f64    %fd8199, %fd8199, 0.9999, 0.01;
	// end inline asm
	// begin inline asm
	fma.rn.f64    %fd8200, %fd8200, 0.9999, 0.01;
	// end inline asm
	// begin inline asm
	fma.rn.f64    %fd8199, %fd8199, 0.9999, 0.01;
	// end inline asm
	// begin inline asm
	fma.rn.f64    %fd8200, %fd8200, 0.9999, 0.01;
	// end inline asm
	// begin inline asm
	fma.rn.f64    %fd8199, %fd8199, 0.9999, 0.01;
	// end inline asm
	// begin inline asm
	fma.rn.f64    %fd8200, %fd8200, 0.9999, 0.01;
	// end inline asm
	// begin inline asm
	fma.rn.f64    %fd8199, %fd8199, 0.9999, 0.01;
	// end inline asm
	// begin inline asm
	fma.rn.f64    %fd8200, %fd8200, 0.9999, 0.01;
	// end inline asm
	// begin inline asm
	fma.rn.f64    %fd8199, %fd8199, 0.9999, 0.01;
	// end inline asm
	// begin inline asm
	fma.rn.f64    %fd8200, %fd8200, 0.9999, 0.01;
	// end inline asm
	// begin inline asm
	fma.rn.f64    %fd8199, %fd8199, 0.9999, 0.01;
	// end inline asm
	// begin inline asm
	fma.rn.f64    %fd8200, %fd8200, 0.9999, 0.01;
	// end inline asm
	// begin inline asm
	fma.rn.f64    %fd8199, %fd8199, 0.9999, 0.01;
	// end inline asm
	// begin inline asm
	fma.rn.f64    %fd8200, %fd8200, 0.9999, 0.01;
	// end inline asm
	// begin inline asm
	fma.rn.f64    %fd8199, %fd8199, 0.9999, 0.01;
	// end inline asm
	// begin inline asm
	fma.rn.f64    %fd8200, %fd8200, 0.9999, 0.01;
	// end inline asm
	// begin inline asm
	fma.rn.f64    %fd8199, %fd8199, 0.9999, 0.01;
	// end inline asm
	// begin inline asm
	fma.rn.f64    %fd8200, %fd8200, 0.9999, 0.01;
	// end inline asm
	// begin inline asm
	fma.rn.f64    %fd8199, %fd8199, 0.9999, 0.01;
	// end inline asm
	// begin inline asm
	fma.rn.f64    %fd8200, %fd8200, 0.9999, 0.01;
	// end inline asm
	// begin inline asm
	fma.rn.f64    %fd8199, %fd8199, 0.9999, 0.01;
	// end inline asm
	// begin inline asm
	fma.rn.f64    %fd8200, %fd8200, 0.9999, 0.01;
	// end inline asm
	// begin inline asm
	fma.rn.f64    %fd8199, %fd8199, 0.9999, 0.01;
	// end inline asm
	// begin inline asm
	fma.rn.f64    %fd8200, %fd8200, 0.9999, 0.01;
	// end inline asm
	// begin inline asm
	fma.rn.f64    %fd8199, %fd8199, 0.9999, 0.01;
	// end inline asm
	// begin inline asm
	fma.rn.f64    %fd8200, %fd8200, 0.9999, 0.01;
	// end inline asm
	// begin inline asm
	fma.rn.f64    %fd8199, %fd8199, 0.9999, 0.01;
	// end inline asm
	// begin inline asm
	fma.rn.f64    %fd8200, %fd8200, 0.9999, 0.01;
	// end inline asm
	// begin inline asm
	fma.rn.f64    %fd8199, %fd8199, 0.9999, 0.01;
	// end inline asm
	// begin inline asm
	fma.rn.f64    %fd8200, %fd8200, 0.9999, 0.01;
	// end inline asm
	// begin inline asm
	fma.rn.f64    %fd8199, %fd8199, 0.9999, 0.01;
	// end inline asm
	// begin inline asm
	fma.rn.f64    %fd8200, %fd8200, 0.9999, 0.01;
	// end inline asm
	// begin inline asm
	fma.rn.f64    %fd8199, %fd8199, 0.9999, 0.01;
	// end inline asm
	// begin inline asm
	fma.rn.f64    %fd8200, %fd8200, 0.9999, 0.01;
	// end inline asm
	// begin inline asm
	fma.rn.f64    %fd8199, %fd8199, 0.9999, 0.01;
	// end inline asm
	// begin inline asm
	fma.rn.f64    %fd8200, %fd8200, 0.9999, 0.01;
	// end inline asm
	// begin inline asm
	fma.rn.f64    %fd8199, %fd8199, 0.9999, 0.01;
	// end inline asm
	// begin inline asm
	fma.rn.f64    %fd8200, %fd8200, 0.9999, 0.01;
	// end inline asm
	// begin inline asm
	fma.rn.f64    %fd8199, %fd8199, 0.9999, 0.01;
	// end inline asm
	// begin inline asm
	fma.rn.f64    %fd8200, %fd8200, 0.9999, 0.01;
	// end inline asm
	// begin inline asm
	fma.rn.f64    %fd8199, %fd8199, 0.9999, 0.01;
	// end inline asm
	// begin inline asm
	fma.rn.f64    %fd8200, %fd8200, 0.9999, 0.01;
	// end inline asm
	// begin inline asm
	fma.rn.f64    %fd8199, %fd8199, 0.9999, 0.01;
	// end inline asm
	// begin inline asm
	fma.rn.f64    %fd8200, %fd8200, 0.9999, 0.01;
	// end inline asm
	// begin inline asm
	fma.rn.f64    %fd8199, %fd8199, 0.9999, 0.01;
	// end inline asm
	// begin inline asm
	fma.rn.f64    %fd8200, %fd8200, 0.9999, 0.01;
	// end inline asm
	// begin inline asm
	fma.rn.f64    %fd8199, %fd8199, 0.9999, 0.01;
	// end inline asm
	// begin inline asm
	fma.rn.f64    %fd8200, %fd8200, 0.9999, 0.01;
	// end inline asm
	// begin inline asm
	fma.rn.f64    %fd8199, %fd8199, 0.9999, 0.01;
	// end inline asm
	// begin inline asm
	fma.rn.f64    %fd8200, %fd8200, 0.9999, 0.01;
	// end inline asm
	// begin inline asm
	fma.rn.f64    %fd8199, %fd8199, 0.9999, 0.01;
	// end inline asm
	// begin inline asm
	fma.rn.f64    %fd8200, %fd8200, 0.9999, 0.01;
	// end inline asm
	// begin inline asm
	fma.rn.f64    %fd8199, %fd8199, 0.9999, 0.01;
	// end inline asm
	// begin inline asm
	fma.rn.f64    %fd8200, %fd8200, 0.9999, 0.01;
	// end inline asm
	// begin inline asm
	fma.rn.f64    %fd8199, %fd8199, 0.9999, 0.01;
	// end inline asm
	// begin inline asm
	fma.rn.f64    %fd8200, %fd8200, 0.9999, 0.01;
	// end inline asm
	// begin inline asm
	fma.rn.f64    %fd8199, %fd8199, 0.9999, 0.01;
	// end inline asm
	// begin inline asm
	fma.rn.f64    %fd8200, %fd8200, 0.9999, 0.01;
	// end inline asm
	// begin inline asm
	fma.rn.f64    %fd8199, %fd8199, 0.9999, 0.01;
	// end inline asm
	// begin inline asm
	fma.rn.f64    %fd8200, %fd8200, 0.9999, 0.01;
	// end inline asm
	// begin inline asm
	fma.rn.f64    %fd8199, %fd8199, 0.9999, 0.01;
	// end inline asm
	// begin inline asm
	fma.rn.f64    %fd8200, %fd8200, 0.9999, 0.01;
	// end inline asm
	// begin inline asm
	fma.rn.f64    %fd8199, %fd8199, 0.9999, 0.01;
	// end inline asm
	// begin inline asm
	fma.rn.f64    %fd8200, %fd8200, 0.9999, 0.01;
	// end inline asm
	// begin inline asm
	fma.rn.f64    %fd8199, %fd8199, 0.9999, 0.01;
	// end inline asm
	// begin inline asm
	fma.rn.f64    %fd8200, %fd8200, 0.9999, 0.01;
	// end inline asm
	// begin inline asm
	fma.rn.f64    %fd8199, %fd8199, 0.9999, 0.01;
	// end inline asm
	// begin inline asm
	fma.rn.f64    %fd8200, %fd8200, 0.9999, 0.01;
	// end inline asm
	// begin inline asm
	fma.rn.f64    %fd8199, %fd8199, 0.9999, 0.01;
	// end inline asm
	// begin inline asm
	fma.rn.f64    %fd8200, %fd8200, 0.9999, 0.01;
	// end inline asm
	// begin inline asm
	fma.rn.f64    %fd8199, %fd8199, 0.9999, 0.01;
	// end inline asm
	// begin inline asm
	fma.rn.f64    %fd8200, %fd8200, 0.9999, 0.01;
	// end inline asm
	// begin inline asm
	fma.rn.f64    %fd8199, %fd8199, 0.9999, 0.01;
	// end inline asm
	// begin inline asm
	fma.rn.f64    %fd8200, %fd8200, 0.9999, 0.01;
	// end inline asm
	// begin inline asm
	fma.rn.f64    %fd8199, %fd8199, 0.9999, 0.01;
	// end inline asm
	// begin inline asm
	fma.rn.f64    %fd8200, %fd8200, 0.9999, 0.01;
	// end inline asm
	// begin inline asm
	fma.rn.f64    %fd8199, %fd8199, 0.9999, 0.01;
	// end inline asm
	// begin inline asm
	fma.rn.f64    %fd8200, %fd8200, 0.9999, 0.01;
	// end inline asm
	// begin inline asm
	fma.rn.f64    %fd8199, %fd8199, 0.9999, 0.01;
	// end inline asm
	// begin inline asm
	fma.rn.f64    %fd8200, %fd8200, 0.9999, 0.01;
	// end inline asm
	// begin inline asm
	fma.rn.f64    %fd8199, %fd8199, 0.9999, 0.01;
	// end inline asm
	// begin inline asm
	fma.rn.f64    %fd8200, %fd8200, 0.9999, 0.01;
	// end inline asm
	// begin inline asm
	fma.rn.f64    %fd8199, %fd8199, 0.9999, 0.01;
	// end inline asm
	// begin inline asm
	fma.rn.f64    %fd8200, %fd8200, 0.9999, 0.01;
	// end inline asm
	// begin inline asm
	fma.rn.f64    %fd8199, %fd8199, 0.9999, 0.01;
	// end inline asm
	// begin inline asm
	fma.rn.f64    %fd8200, %fd8200, 0.9999, 0.01;
	// end inline asm
	// begin inline asm
	fma.rn.f64    %fd8199, %fd8199, 0.9999, 0.01;
	// end inline asm
	// begin inline asm
	fma.rn.f64    %fd8200, %fd8200, 0.9999, 0.01;
	// end inline asm
	// begin inline asm
	fma.rn.f64    %fd8199, %fd8199, 0.9999, 0.01;
	// end inline asm
	// begin inline asm
	fma.rn.f64    %fd8200, %fd8200, 0.9999, 0.01;
	// end inline asm
	// begin inline asm
	fma.rn.f64    %fd8199, %fd8199, 0.9999, 0.01;
	// end inline asm
	// begin inline asm
	fma.rn.f64    %fd8200, %fd8200, 0.9999, 0.01;
	// end inline asm
	// begin inline asm
	fma.rn.f64    %fd8199, %fd8199, 0.9999, 0.01;
	// end inline asm
	// begin inline asm
	fma.rn.f64    %fd8200, %fd8200, 0.9999, 0.01;
	// end inline asm
	// begin inline asm
	fma.rn.f64    %fd8199, %fd8199, 0.9999, 0.01;
	// end inline asm
	// begin inline asm
	fma.rn.f64    %fd8200, %fd8200, 0.9999, 0.01;
	// end inline asm
	// begin inline asm
	fma.rn.f64    %fd8199, %fd8199, 0.9999, 0.01;
	// end inline asm
	// begin inline asm
	fma.rn.f64    %fd8200, %fd8200, 0.9999, 0.01;
	// end inline asm
	// begin inline asm
	fma.rn.f64    %fd8199, %fd8199, 0.9999, 0.01;
	// end inline asm
	// begin inline asm
	fma.rn.f64    %fd8200, %fd8200, 0.9999, 0.01;
	// end inline asm
	// begin inline asm
	fma.rn.f64    %fd8199, %fd8199, 0.9999, 0.01;
	// end inline asm
	// begin inline asm
	fma.rn.f64    %fd8200, %fd8200, 0.9999, 0.01;
	// end inline asm
	// begin inline asm
	fma.rn.f64    %fd8199, %fd8199, 0.9999, 0.01;
	// end inline asm
	// begin inline asm
	fma.rn.f64    %fd8200, %fd8200, 0.9999, 0.01;
	// end inline asm
	// begin inline asm
	fma.rn.f64    %fd8199, %fd8199, 0.9999, 0.01;
	// end inline asm
	// begin inline asm
	fma.rn.f64    %fd8200, %fd8200, 0.9999, 0.01;
	// end inline asm
	// begin inline asm
	fma.rn.f64    %fd8199, %fd8199, 0.9999, 0.01;
	// end inline asm
	// begin inline asm
	fma.rn.f64    %fd8200, %fd8200, 0.9999, 0.01;
	// end inline asm
	// begin inline asm
	fma.rn.f64    %fd8199, %fd8199, 0.9999, 0.01;
	// end inline asm
	// begin inline asm
	fma.rn.f64    %fd8200, %fd8200, 0.9999, 0.01;
	// end inline asm
	// begin inline asm
	fma.rn.f64    %fd8199, %fd8199, 0.9999, 0.01;
	// end inline asm
	// begin inline asm
	fma.rn.f64    %fd8200, %fd8200, 0.9999, 0.01;
	// end inline asm
	// begin inline asm
	fma.rn.f64    %fd8199, %fd8199, 0.9999, 0.01;
	// end inline asm
	// begin inline asm
	fma.rn.f64    %fd8200, %fd8200, 0.9999, 0.01;
	// end inline asm
	// begin inline asm
	fma.rn.f64    %fd8199, %fd8199, 0.9999, 0.01;
	// end inline asm
	// begin inline asm
	fma.rn.f64    %fd8200, %fd8200, 0.9999, 0.01;
	// end inline asm
	// begin inline asm
	fma.rn.f64    %fd8199, %fd8199, 0.9999, 0.01;
	// end inline asm
	// begin inline asm
	fma.rn.f64    %fd8200, %fd8200, 0.9999, 0.01;
	// end inline asm
	// begin inline asm
	fma.rn.f64    %fd8199, %fd8199, 0.9999, 0.01;
	// end inline asm
	// begin inline asm
	fma.rn.f64    %fd8200, %fd8200, 0.9999, 0.01;
	// end inline asm
	// begin inline asm
	fma.rn.f64    %fd8199, %fd8199, 0.9999, 0.01;
	// end inline asm
	// begin inline asm
	fma.rn.f64    %fd8200, %fd8200, 0.9999, 0.01;
	// end inline asm
	// begin inline asm
	fma.rn.f64    %fd8199, %fd8199, 0.9999, 0.01;
	// end inline asm
	// begin inline asm
	fma.rn.f64    %fd8200, %fd8200, 0.9999, 0.01;
	// end inline asm
	// begin inline asm
	fma.rn.f64    %fd8199, %fd8199, 0.9999, 0.01;
	// end inline asm
	// begin inline asm
	fma.rn.f64    %fd8200, %fd8200, 0.9999, 0.01;
	// end inline asm
	// begin inline asm
	fma.rn.f64    %fd8199, %fd8199, 0.9999, 0.01;
	// end inline asm
	// begin inline asm
	fma.rn.f64    %fd8200, %fd8200, 0.9999, 0.01;
	// end inline asm
	// begin inline asm
	fma.rn.f64    %fd8199, %fd8199, 0.9999, 0.01;
	// end inline asm
	// begin inline asm
	fma.rn.f64    %fd8200, %fd8200, 0.9999, 0.01;
	// end inline asm
	// begin inline asm
	fma.rn.f64    %fd8199, %fd8199, 0.9999, 0.01;
	// end inline asm
	// begin inline asm
	fma.rn.f64    %fd8200, %fd8200, 0.9999, 0.01;
	// end inline asm
	// begin inline asm
	fma.rn.f64    %fd8199, %fd8199, 0.9999, 0.01;
	// end inline asm
	// begin inline asm
	fma.rn.f64    %fd8200, %fd8200, 0.9999, 0.01;
	// end inline asm
	// begin inline asm
	fma.rn.f64    %fd8199, %fd8199, 0.9999, 0.01;
	// end inline asm
	// begin inline asm
	fma.rn.f64    %fd8200, %fd8200, 0.9999, 0.01;
	// end inline asm
	// begin inline asm
	fma.rn.f64    %fd8199, %fd8199, 0.9999, 0.01;
	// end inline asm
	// begin inline asm
	fma.rn.f64    %fd8200, %fd8200, 0.9999, 0.01;
	// end inline asm
	// begin inline asm
	fma.rn.f64    %fd8199, %fd8199, 0.9999, 0.01;
	// end inline asm
	// begin inline asm
	fma.rn.f64    %fd8200, %fd8200, 0.9999, 0.01;
	// end inline asm
	// begin inline asm
	fma.rn.f64    %fd8199, %fd8199, 0.9999, 0.01;
	// end inline asm
	// begin inline asm
	fma.rn.f64    %fd8200, %fd8200, 0.9999, 0.01;
	// end inline asm
	// begin inline asm
	fma.rn.f64    %fd8199, %fd8199, 0.9999, 0.01;
	// end inline asm
	// begin inline asm
	fma.rn.f64    %fd8200, %fd8200, 0.9999, 0.01;
	// end inline asm
	// begin inline asm
	fma.rn.f64    %fd8199, %fd8199, 0.9999, 0.01;
	// end inline asm
	// begin inline asm
	fma.rn.f64    %fd8200, %fd8200, 0.9999, 0.01;
	// end inline asm
	// begin inline asm
	fma.rn.f64    %fd8199, %fd8199, 0.9999, 0.01;
	// end inline asm
	// begin inline asm
	fma.rn.f64    %fd8200, %fd8200, 0.9999, 0.01;
	// end inline asm
	// begin inline asm
	fma.rn.f64    %fd8199, %fd8199, 0.9999, 0.01;
	// end inline asm
	// begin inline asm
	fma.rn.f64    %fd8200, %fd8200, 0.9999, 0.01;
	// end inline asm
	// begin inline asm
	fma.rn.f64    %fd8199, %fd8199, 0.9999, 0.01;
	// end inline asm
	// begin inline asm
	fma.rn.f64    %fd8200, %fd8200, 0.9999, 0.01;
	// end inline asm
	// begin inline asm
	fma.rn.f64    %fd8199, %fd8199, 0.9999, 0.01;
	// end inline asm
	// begin inline asm
	fma.rn.f64    %fd8200, %fd8200, 0.9999, 0.01;
	// end inline asm
	// begin inline asm
	fma.rn.f64    %fd8199, %fd8199, 0.9999, 0.01;
	// end inline asm
	// begin inline asm
	fma.rn.f64    %fd8200, %fd8200, 0.9999, 0.01;
	// end inline asm
	// begin inline asm
	fma.rn.f64    %fd8199, %fd8199, 0.9999, 0.01;
	// end inline asm
	// begin inline asm
	fma.rn.f64    %fd8200, %fd8200, 0.9999, 0.01;
	// end inline asm
	// begin inline asm
	fma.rn.f64    %fd8199, %fd8199, 0.9999, 0.01;
	// end inline asm
	// begin inline asm
	fma.rn.f64    %fd8200, %fd8200, 0.9999, 0.01;
	// end inline asm
	// begin inline asm
	fma.rn.f64    %fd8199, %fd8199, 0.9999, 0.01;
	// end inline asm
	// begin inline asm
	fma.rn.f64    %fd8200, %fd8200, 0.9999, 0.01;
	// end inline asm
	// begin inline asm
	fma.rn.f64    %fd8199, %fd8199, 0.9999, 0.01;
	// end inline asm
	// begin inline asm
	fma.rn.f64    %fd8200, %fd8200, 0.9999, 0.01;
	// end inline asm
	// begin inline asm
	fma.rn.f64    %fd8199, %fd8199, 0.9999, 0.01;
	// end inline asm
	// begin inline asm
	fma.rn.f64    %fd8200, %fd8200, 0.9999, 0.01;
	// end inline asm
	// begin inline asm
	fma.rn.f64    %fd8199, %fd8199, 0.9999, 0.01;
	// end inline asm
	// begin inline asm
	fma.rn.f64    %fd8200, %fd8200, 0.9999, 0.01;
	// end inline asm
	// begin inline asm
	fma.rn.f64    %fd8199, %fd8199, 0.9999, 0.01;
	// end inline asm
	// begin inline asm
	fma.rn.f64    %fd8200, %fd8200, 0.9999, 0.01;
	// end inline asm
	// begin inline asm
	fma.rn.f64    %fd8199, %fd8199, 0.9999, 0.01;
	// end inline asm
	// begin inline asm
	fma.rn.f64    %fd8200, %fd8200, 0.9999, 0.01;
	// end inline asm
	// begin inline asm
	fma.rn.f64    %fd8199, %fd8199, 0.9999, 0.01;
	// end inline asm
	// begin inline asm
	fma.rn.f64    %fd8200, %fd8200, 0.9999, 0.01;
	// end inline asm
	// begin inline asm
	fma.rn.f64    %fd8199, %fd8199, 0.9999, 0.01;
	// end inline asm
	// begin inline asm
	fma.rn.f64    %fd8200, %fd8200, 0.9999, 0.01;
	// end inline asm
	// begin inline asm
	fma.rn.f64    %fd8199, %fd8199, 0.9999, 0.01;
	// end inline asm
	// begin inline asm
	fma.rn.f64    %fd8200, %fd8200, 0.9999, 0.01;
	// end inline asm
	// begin inline asm
	fma.rn.f64    %fd8199, %fd8199, 0.9999, 0.01;
	// end inline asm
	// begin inline asm
	fma.rn.f64    %fd8200, %fd8200, 0.9999, 0.01;
	// end inline asm
	// begin inline asm
	fma.rn.f64    %fd8199, %fd8199, 0.9999, 0.01;
	// end inline asm
	// begin inline asm
	fma.rn.f64    %fd8200, %fd8200, 0.9999, 0.01;
	// end inline asm
	// begin inline asm
	fma.rn.f64    %fd8199, %fd8199, 0.9999, 0.01;
	// end inline asm
	// begin inline asm
	fma.rn.f64    %fd8200, %fd8200, 0.9999, 0.01;
	// end inline asm
	// begin inline asm
	fma.rn.f64    %fd8199, %fd8199, 0.9999, 0.01;
	// end inline asm
	// begin inline asm
	fma.rn.f64    %fd8200, %fd8200, 0.9999, 0.01;
	// end inline asm
	// begin inline asm
	fma.rn.f64    %fd8199, %fd8199, 0.9999, 0.01;
	// end inline asm
	// begin inline asm
	fma.rn.f64    %fd8200, %fd8200, 0.9999, 0.01;
	// end inline asm
	// begin inline asm
	fma.rn.f64    %fd8199, %fd8199, 0.9999, 0.01;
	// end inline asm
	// begin inline asm
	fma.rn.f64    %fd8200, %fd8200, 0.9999, 0.01;
	// end inline asm
	// begin inline asm
	fma.rn.f64    %fd8199, %fd8199, 0.9999, 0.01;
	// end inline asm
	// begin inline asm
	fma.rn.f64    %fd8200, %fd8200, 0.9999, 0.01;
	// end inline asm
	// begin inline asm
	fma.rn.f64    %fd8199, %fd8199, 0.9999, 0.01;
	// end inline asm
	// begin inline asm
	fma.rn.f64    %fd8200, %fd8200, 0.9999, 0.01;
	// end inline asm
	// begin inline asm
	fma.rn.f64    %fd8199, %fd8199, 0.9999, 0.01;
	// end inline asm
	// begin inline asm
	fma.rn.f64    %fd8200, %fd8200, 0.9999, 0.01;
	// end inline asm
	// begin inline asm
	fma.rn.f64    %fd8199, %fd8199, 0.9999, 0.01;
	// end inline asm
	// begin inline asm
	fma.rn.f64    %fd8200, %fd8200, 0.9999, 0.01;
	// end inline asm
	// begin inline asm
	fma.rn.f64    %fd8199, %fd8199, 0.9999, 0.01;
	// end inline asm
	// begin inline asm
	fma.rn.f64    %fd8200, %fd8200, 0.9999, 0.01;
	// end inline asm
	// begin inline asm
	fma.rn.f64    %fd8199, %fd8199, 0.9999, 0.01;
	// end inline asm
	// begin inline asm
	fma.rn.f64    %fd8200, %fd8200, 0.9999, 0.01;
	// end inline asm
	// begin inline asm
	fma.rn.f64    %fd8199, %fd8199, 0.9999, 0.01;
	// end inline asm
	// begin inline asm
	fma.rn.f64    %fd8200, %fd8200, 0.9999, 0.01;
	// end inline asm
	// begin inline asm
	fma.rn.f64    %fd8199, %fd8199, 0.9999, 0.01;
	// end inline asm
	// begin inline asm
	fma.rn.f64    %fd8200, %fd8200, 0.9999, 0.01;
	// end inline asm
	// begin inline asm
	fma.rn.f64    %fd8199, %fd8199, 0.9999, 0.01;
	// end inline asm
	// begin inline asm
	fma.rn.f64    %fd8200, %fd8200, 0.9999, 0.01;
	// end inline asm
	// begin inline asm
	fma.rn.f64    %fd8199, %fd8199, 0.9999, 0.01;
	// end inline asm
	// begin inline asm
	fma.rn.f64    %fd8200, %fd8200, 0.9999, 0.01;
	// end inline asm
	// begin inline asm
	fma.rn.f64    %fd8199, %fd8199, 0.9999, 0.01;
	// end inline asm
	// begin inline asm
	fma.rn.f64    %fd8200, %fd8200, 0.9999, 0.01;
	// end inline asm
	// begin inline asm
	fma.rn.f64    %fd8199, %fd8199, 0.9999, 0.01;
	// end inline asm
	// begin inline asm
	fma.rn.f64    %fd8200, %fd8200, 0.9999, 0.01;
	// end inline asm
	// begin inline asm
	fma.rn.f64    %fd8199, %fd8199, 0.9999, 0.01;
	// end inline asm
	// begin inline asm
	fma.rn.f64    %fd8200, %fd8200, 0.9999, 0.01;
	// end inline asm
	// begin inline asm
	fma.rn.f64    %fd8199, %fd8199, 0.9999, 0.01;
	// end inline asm
	// begin inline asm
	fma.rn.f64    %fd8200, %fd8200, 0.9999, 0.01;
	// end inline asm
	// begin inline asm
	fma.rn.f64    %fd8199, %fd8199, 0.9999, 0.01;
	// end inline asm
	// begin inline asm
	fma.rn.f64    %fd8200, %fd8200, 0.9999, 0.01;
	// end inline asm
	// begin inline asm
	fma.rn.f64    %fd8199, %fd8199, 0.9999, 0.01;
	// end inline asm
	// begin inline asm
	fma.rn.f64    %fd8200, %fd8200, 0.9999, 0.01;
	// end inline asm
	// begin inline asm
	fma.rn.f64    %fd8199, %fd8199, 0.9999, 0.01;
	// end inline asm
	// begin inline asm
	fma.rn.f64    %fd8200, %fd8200, 0.9999, 0.01;
	// end inline asm
	// begin inline asm
	fma.rn.f64    %fd8199, %fd8199, 0.9999, 0.01;
	// end inline asm
	// begin inline asm
	fma.rn.f64    %fd8200, %fd8200, 0.9999, 0.01;
	// end inline asm
	// begin inline asm
	fma.rn.f64    %fd8199, %fd8199, 0.9999, 0.01;
	// end inline asm
	// begin inline asm
	fma.rn.f64    %fd8200, %fd8200, 0.9999, 0.01;
	// end inline asm
	// begin inline asm
	fma.rn.f64    %fd8199, %fd8199, 0.9999, 0.01;
	// end inline asm
	// begin inline asm
	fma.rn.f64    %fd8200, %fd8200, 0.9999, 0.01;
	// end inline asm
	// begin inline asm
	fma.rn.f64    %fd8199, %fd8199, 0.9999, 0.01;
	// end inline asm
	// begin inline asm
	fma.rn.f64    %fd8200, %fd8200, 0.9999, 0.01;
	// end inline asm
	// begin inline asm
	fma.rn.f64    %fd8199, %fd8199, 0.9999, 0.01;
	// end inline asm
	// begin inline asm
	fma.rn.f64    %fd8200, %fd8200, 0.9999, 0.01;
	// end inline asm
	// begin inline asm
	fma.rn.f64    %fd8199, %fd8199, 0.9999, 0.01;
	// end inline asm
	// begin inline asm
	fma.rn.f64    %fd8200, %fd8200, 0.9999, 0.01;
	// end inline asm
	// begin inline asm
	fma.rn.f64    %fd8199, %fd8199, 0.9999, 0.01;
	// end inline asm
	// begin inline asm
	fma.rn.f64    %fd8200, %fd8200, 0.9999, 0.01;
	// end inline asm
	// begin inline asm
	fma.rn.f64    %fd8199, %fd8199, 0.9999, 0.01;
	// end inline asm
	// begin inline asm
	fma.rn.f64    %fd8200, %fd8200, 0.9999, 0.01;
	// end inline asm
	// begin inline asm
	fma.rn.f64    %fd8199, %fd8199, 0.9999, 0.01;
	// end inline asm
	// begin inline asm
	fma.rn.f64    %fd8200, %fd8200, 0.9999, 0.01;
	// end inline asm
	// begin inline asm
	fma.rn.f64    %fd8199, %fd8199, 0.9999, 0.01;
	// end inline asm
	// begin inline asm
	fma.rn.f64    %fd8200, %fd8200, 0.9999, 0.01;
	// end inline asm
	// begin inline asm
	fma.rn.f64    %fd8199, %fd8199, 0.9999, 0.01;
	// end inline asm
	// begin inline asm
	fma.rn.f64    %fd8200, %fd8200, 0.9999, 0.01;
	// end inline asm
	// begin inline asm
	fma.rn.f64    %fd8199, %fd8199, 0.9999, 0.01;
	// end inline asm
	// begin inline asm
	fma.rn.f64    %fd8200, %fd8200, 0.9999, 0.01;
	// end inline asm
	// begin inline asm
	fma.rn.f64    %fd8199, %fd8199, 0.9999, 0.01;
	// end inline asm
	// begin inline asm
	fma.rn.f64    %fd8200, %fd8200, 0.9999, 0.01;
	// end inline asm
	// begin inline asm
	fma.rn.f64    %fd8199, %fd8199, 0.9999, 0.01;
	// end inline asm
	// begin inline asm
	fma.rn.f64    %fd8200, %fd8200, 0.9999, 0.01;
	// end inline asm
	// begin inline asm
	fma.rn.f64    %fd8199, %fd8199, 0.9999, 0.01;
	// end inline asm
	// begin inline asm
	fma.rn.f64    %fd8200, %fd8200, 0.9999, 0.01;
	// end inline asm
	// begin inline asm
	fma.rn.f64    %fd8199, %fd8199, 0.9999, 0.01;
	// end inline asm
	// begin inline asm
	fma.rn.f64    %fd8200, %fd8200, 0.9999, 0.01;
	// end inline asm
	// begin inline asm
	fma.rn.f64    %fd8199, %fd8199, 0.9999, 0.01;
	// end inline asm
	// begin inline asm
	fma.rn.f64    %fd8200, %fd8200, 0.9999, 0.01;
	// end inline asm
	// begin inline asm
	fma.rn.f64    %fd8199, %fd8199, 0.9999, 0.01;
	// end inline asm
	// begin inline asm
	fma.rn.f64    %fd8200, %fd8200, 0.9999, 0.01;
	// end inline asm
	// begin inline asm
	fma.rn.f64    %fd8199, %fd8199, 0.9999, 0.01;
	// end inline asm
	// begin inline asm
	fma.rn.f64    %fd8200, %fd8200, 0.9999, 0.01;
	// end inline asm
	// begin inline asm
	fma.rn.f64    %fd8199, %fd8199, 0.9999, 0.01;
	// end inline asm
	// begin inline asm
	fma.rn.f64    %fd8200, %fd8200, 0.9999, 0.01;
	// end inline asm
	// begin inline asm
	fma.rn.f64    %fd8199, %fd8199, 0.9999, 0.01;
	// end inline asm
	// begin inline asm
	fma.rn.f64    %fd8200, %fd8200, 0.9999, 0.01;
	// end inline asm
	// begin inline asm
	fma.rn.f64    %fd8199, %fd8199, 0.9999, 0.01;
	// end inline asm
	// begin inline asm
	fma.rn.f64    %fd8200, %fd8200, 0.9999, 0.01;
	// end inline asm
	// begin inline asm
	fma.rn.f64    %fd8199, %fd8199, 0.9999, 0.01;
	// end inline asm
	// begin inline asm
	fma.rn.f64    %fd8200, %fd8200, 0.9999, 0.01;
	// end inline asm
	// begin inline asm
	fma.rn.f64    %fd8199, %fd8199, 0.9999, 0.01;
	// end inline asm
	// begin inline asm
	fma.rn.f64    %fd8200, %fd8200, 0.9999, 0.01;
	// end inline asm
	// begin inline asm
	fma.rn.f64    %fd8199, %fd8199, 0.9999, 0.01;
	// end inline asm
	// begin inline asm
	fma.rn.f64    %fd8200, %fd8200, 0.9999, 0.01;
	// end inline asm
	// begin inline asm
	fma.rn.f64    %fd8199, %fd8199, 0.9999, 0.01;
	// end inline asm
	// begin inline asm
	fma.rn.f64    %fd8200, %fd8200, 0.9999, 0.01;
	// end inline asm
	// begin inline asm
	fma.rn.f64    %fd8199, %fd8199, 0.9999, 0.01;
	// end inline asm
	// begin inline asm
	fma.rn.f64    %fd8200, %fd8200, 0.9999, 0.01;
	// end inline asm
	// begin inline asm
	fma.rn.f64    %fd8199, %fd8199, 0.9999, 0.01;
	// end inline asm
	// begin inline asm
	fma.rn.f64    %fd8200, %fd8200, 0.9999, 0.01;
	// end inline asm
	// begin inline asm
	fma.rn.f64    %fd8199, %fd8199, 0.9999, 0.01;
	// end inline asm
	// begin inline asm
	fma.rn.f64    %fd8200, %fd8200, 0.9999, 0.01;
	// end inline asm
	// begin inline asm
	fma.rn.f64    %fd8199, %fd8199, 0.9999, 0.01;
	// end inline asm
	// begin inline asm
	fma.rn.f64    %fd8200, %fd8200, 0.9999, 0.01;
	// end inline asm
	// begin inline asm
	fma.rn.f64    %fd8199, %fd8199, 0.9999, 0.01;
	// end inline asm
	// begin inline asm
	fma.rn.f64    %fd8200, %fd8200, 0.9999, 0.01;
	// end inline asm
	// begin inline asm
	fma.rn.f64    %fd8199, %fd8199, 0.9999, 0.01;
	// end inline asm
	// begin inline asm
	fma.rn.f64    %fd8200, %fd8200, 0.9999, 0.01;
	// end inline asm
	// begin inline asm
	fma.rn.f64    %fd8199, %fd8199, 0.9999, 0.01;
	// end inline asm
	// begin inline asm
	fma.rn.f64    %fd8200, %fd8200, 0.9999, 0.01;
	// end inline asm
	// begin inline asm
	fma.rn.f64    %fd8199, %fd8199, 0.9999, 0.01;
	// end inline asm
	// begin inline asm
	fma.rn.f64    %fd8200, %fd8200, 0.9999, 0.01;
	// end inline asm
	// begin inline asm
	fma.rn.f64    %fd8199, %fd8199, 0.9999, 0.01;
	// end inline asm
	// begin inline asm
	fma.rn.f64    %fd8200, %fd8200, 0.9999, 0.01;
	// end inline asm
	// begin inline asm
	fma.rn.f64    %fd8199, %fd8199, 0.9999, 0.01;
	// end inline asm
	// begin inline asm
	fma.rn.f64    %fd8200, %fd8200, 0.9999, 0.01;
	// end inline asm
	// begin inline asm
	fma.rn.f64    %fd8199, %fd8199, 0.9999, 0.01;
	// end inline asm
	// begin inline asm
	fma.rn.f64    %fd8200, %fd8200, 0.9999, 0.01;
	// end inline asm
	// begin inline asm
	fma.rn.f64    %fd8199, %fd8199, 0.9999, 0.01;
	// end inline asm
	// begin inline asm
	fma.rn.f64    %fd8200, %fd8200, 0.9999, 0.01;
	// end inline asm
	// begin inline asm
	fma.rn.f64    %fd8199, %fd8199, 0.9999, 0.01;
	// end inline asm
	// begin inline asm
	fma.rn.f64    %fd8200, %fd8200, 0.9999, 0.01;
	// end inline asm
	// begin inline asm
	fma.rn.f64    %fd8199, %fd8199, 0.9999, 0.01;
	// end inline asm
	// begin inline asm
	fma.rn.f64    %fd8200, %fd8200, 0.9999, 0.01;
	// end inline asm
	// begin inline asm
	fma.rn.f64    %fd8199, %fd8199, 0.9999, 0.01;
	// end inline asm
	// begin inline asm
	fma.rn.f64    %fd8200, %fd8200, 0.9999, 0.01;
	// end inline asm
	// begin inline asm
	fma.rn.f64    %fd8199, %fd8199, 0.9999, 0.01;
	// end inline asm
	// begin inline asm
	fma.rn.f64    %fd8200, %fd8200, 0.9999, 0.01;
	// end inline asm
	// begin inline asm
	fma.rn.f64    %fd8199, %fd8199, 0.9999, 0.01;
	// end inline asm
	// begin inline asm
	fma.rn.f64    %fd8200, %fd8200, 0.9999, 0.01;
	// end inline asm
	// begin inline asm
	fma.rn.f64    %fd8199, %fd8199, 0.9999, 0.01;
	// end inline asm
	// begin inline asm
	fma.rn.f64    %fd8200, %fd8200, 0.9999, 0.01;
	// end inline asm
	// begin inline asm
	fma.rn.f64    %fd8199, %fd8199, 0.9999, 0.01;
	// end inline asm
	// begin inline asm
	fma.rn.f64    %fd8200, %fd8200, 0.9999, 0.01;
	// end inline asm
	// begin inline asm
	fma.rn.f64    %fd8199, %fd8199, 0.9999, 0.01;
	// end inline asm
	// begin inline asm
	fma.rn.f64    %fd8200, %fd8200, 0.9999, 0.01;
	// end inline asm
	// begin inline asm
	fma.rn.f64    %fd8199, %fd8199, 0.9999, 0.01;
	// end inline asm
	// begin inline asm
	fma.rn.f64    %fd8200, %fd8200, 0.9999, 0.01;
	// end inline asm
	// begin inline asm
	fma.rn.f64    %fd8199, %fd8199, 0.9999, 0.01;
	// end inline asm
	// begin inline asm
	fma.rn.f64    %fd8200, %fd8200, 0.9999, 0.01;
	// end inline asm
	// begin inline asm
	fma.rn.f64    %fd8199, %fd8199, 0.9999, 0.01;
	// end inline asm
	// begin inline asm
	fma.rn.f64    %fd8200, %fd8200, 0.9999, 0.01;
	// end inline asm
	// begin inline asm
	fma.rn.f64    %fd8199, %fd8199, 0.9999, 0.01;
	// end inline asm
	// begin inline asm
	fma.rn.f64    %fd8200, %fd8200, 0.9999, 0.01;
	// end inline asm
	// begin inline asm
	fma.rn.f64    %fd8199, %fd8199, 0.9999, 0.01;
	// end inline asm
	// begin inline asm
	fma.rn.f64    %fd8200, %fd8200, 0.9999, 0.01;
	// end inline asm
	// begin inline asm
	fma.rn.f64    %fd8199, %fd8199, 0.9999, 0.01;
	// end inline asm
	// begin inline asm
	fma.rn.f64    %fd8200, %fd8200, 0.9999, 0.01;
	// end inline asm
	// begin inline asm
	fma.rn.f64    %fd8199, %fd8199, 0.9999, 0.01;
	// end inline asm
	// begin inline asm
	fma.rn.f64    %fd8200, %fd8200, 0.9999, 0.01;
	// end inline asm
	// begin inline asm
	fma.rn.f64    %fd8199, %fd8199, 0.9999, 0.01;
	// end inline asm
	// begin inline asm
	fma.rn.f64    %fd8200, %fd8200, 0.9999, 0.01;
	// end inline asm
	// begin inline asm
	fma.rn.f64    %fd8199, %fd8199, 0.9999, 0.01;
	// end inline asm
	// begin inline asm
	fma.rn.f64    %fd8200, %fd8200, 0.9999, 0.01;
	// end inline asm
	// begin inline asm
	fma.rn.f64    %fd8199, %fd8199, 0.9999, 0.01;
	// end inline asm
	// begin inline asm
	fma.rn.f64    %fd8200, %fd8200, 0.9999, 0.01;
	// end inline asm
	// begin inline asm
	fma.rn.f64    %fd8199, %fd8199, 0.9999, 0.01;
	// end inline asm
	// begin inline asm
	fma.rn.f64    %fd8200, %fd8200, 0.9999, 0.01;
	// end inline asm
	// begin inline asm
	fma.rn.f64    %fd8199, %fd8199, 0.9999, 0.01;
	// end inline asm
	// begin inline asm
	fma.rn.f64    %fd8200, %fd8200, 0.9999, 0.01;
	// end inline asm
	mov.f64 	%fd1422, %fd8199;
	// begin inline asm
	fma.rn.f64    %fd1422, %fd1422, 0.9999, 0.01;
	// end inline asm
	mov.f64 	%fd1424, %fd8200;
	// begin inline asm
	fma.rn.f64    %fd1424, %fd1424, 0.9999, 0.01;
	// end inline asm
	// begin inline asm
	fma.rn.f64    %fd1422, %fd1422, 0.9999, 0.01;
	// end inline asm
	// begin inline asm
	fma.rn.f64    %fd1424, %fd1424, 0.9999, 0.01;
	// end inline asm
	// begin inline asm
	fma.rn.f64    %fd1422, %fd1422, 0.9999, 0.01;
	// end inline asm
	// begin inline asm
	fma.rn.f64    %fd1424, %fd1424, 0.9999, 0.01;
	// end inline asm
	// begin inline asm
	fma.rn.f64    %fd1422, %fd1422, 0.9999, 0.01;
	// end inline asm
	// begin inline asm
	fma.rn.f64    %fd1424, %fd1424, 0.9999, 0.01;
	// end inline asm
	// begin inline asm
	fma.rn.f64    %fd1422, %fd1422, 0.9999, 0.01;
	// end inline asm
	// begin inline asm
	fma.rn.f64    %fd1424, %fd1424, 0.9999, 0.01;
	// end inline asm
	// begin inline asm
	fma.rn.f64    %fd1422, %fd1422, 0.9999, 0.01;
	// end inline asm
	// begin inline asm
	fma.rn.f64    %fd1424, %fd1424, 0.9999, 0.01;
	// end inline asm
	// begin inline asm
	fma.rn.f64    %fd1422, %fd1422, 0.9999, 0.01;
	// end inline asm
	// begin inline asm
	fma.rn.f64    %fd1424, %fd1424, 0.9999, 0.01;
	// end inline asm
	// begin inline asm
	fma.rn.f64    %fd1422, %fd1422, 0.9999, 0.01;
	// end inline asm
	// begin inline asm
	fma.rn.f64    %fd1424, %fd1424, 0.9999, 0.01;
	// end inline asm
	// begin inline asm
	fma.rn.f64    %fd1422, %fd1422, 0.9999, 0.01;
	// end inline asm
	// begin inline asm
	fma.rn.f64    %fd1424, %fd1424, 0.9999, 0.01;
	// end inline asm
	// begin inline asm
	fma.rn.f64    %fd1422, %fd1422, 0.9999, 0.01;
	// end inline asm
	// begin inline asm
	fma.rn.f64    %fd1424, %fd1424, 0.9999, 0.01;
	// end inline asm
	// begin inline asm
	fma.rn.f64    %fd1422, %fd1422, 0.9999, 0.01;
	// end inline asm
	// begin inline asm
	fma.rn.f64    %fd1424, %fd1424, 0.9999, 0.01;
	// end inline asm
	// begin inline asm
	fma.rn.f64    %fd1422, %fd1422, 0.9999, 0.01;
	// end inline asm
	// begin inline asm
	fma.rn.f64    %fd1424, %fd1424, 0.9999, 0.01;
	// end inline asm
	// begin inline asm
	fma.rn.f64    %fd1422, %fd1422, 0.9999, 0.01;
	// end inline asm
	// begin inline asm
	fma.rn.f64    %fd1424, %fd1424, 0.9999, 0.01;
	// end inline asm
	// begin inline asm
	fma.rn.f64    %fd1422, %fd1422, 0.9999, 0.01;
	// end inline asm
	// begin inline asm
	fma.rn.f64    %fd1424, %fd1424, 0.9999, 0.01;
	// end inline asm
	// begin inline asm
	fma.rn.f64    %fd1422, %fd1422, 0.9999, 0.01;
	// end inline asm
	// begin inline asm
	fma.rn.f64    %fd1424, %fd1424, 0.9999, 0.01;
	// end inline asm
	// begin inline asm
	fma.rn.f64    %fd1422, %fd1422, 0.9999, 0.01;
	// end inline asm
	// begin inline asm
	fma.rn.f64    %fd1424, %fd1424, 0.9999, 0.01;
	// end inline asm
	// begin inline asm
	fma.rn.f64    %fd1422, %fd1422, 0.9999, 0.01;
	// end inline asm
	// begin inline asm
	fma.rn.f64    %fd1424, %fd1424, 0.9999, 0.01;
	// end inline asm
	// begin inline asm
	fma.rn.f64    %fd1422, %fd1422, 0.9999, 0.01;
	// end inline asm
	// begin inline asm
	fma.rn.f64    %fd1424, %fd1424, 0.9999, 0.01;
	// end inline asm
	// begin inline asm
	fma.rn.f64    %fd1422, %fd1422, 0.9999, 0.01;
	// end inline asm
	// begin inline asm
	fma.rn.f64    %fd1424, %fd1424, 0.9999, 0.01;
	// end inline asm
	// begin inline asm
	fma.rn.f64    %fd1422, %fd1422, 0.9999, 0.01;
	// end inline asm
	// begin inline asm
	fma.rn.f64    %fd1424, %fd1424, 0.9999, 0.01;
	// end inline asm
	// begin inline asm
	fma.rn.f64    %fd1422, %fd1422, 0.9999, 0.01;
	// end inline asm
	// begin inline asm
	fma.rn.f64    %fd1424, %fd1424, 0.9999, 0.01;
	// end inline asm
	// begin inline asm
	fma.rn.f64    %fd1422, %fd1422, 0.9999, 0.01;
	// end inline asm
	// begin inline asm
	fma.rn.f64    %fd1424, %fd1424, 0.9999, 0.01;
	// end inline asm
	// begin inline asm
	fma.rn.f64    %fd1422, %fd1422, 0.9999, 0.01;
	// end inline asm
	// begin inline asm
	fma.rn.f64    %fd1424, %fd1424, 0.9999, 0.01;
	// end inline asm
	// begin inline asm
	fma.rn.f64    %fd1422, %fd1422, 0.9999, 0.01;
	// end inline asm
	// begin inline asm
	fma.rn.f64    %fd1424, %fd1424, 0.9999, 0.01;
	// end inline asm
	// begin inline asm
	fma.rn.f64    %fd1422, %fd1422, 0.9999, 0.01;
	// end inline asm
	// begin inline asm
	fma.rn.f64    %fd1424, %fd1424, 0.9999, 0.01;
	// end inline asm
	// begin inline asm
	fma.rn.f64    %fd1422, %fd1422, 0.9999, 0.01;
	// end inline asm
	// begin inline asm
	fma.rn.f64    %fd1424, %fd1424, 0.9999, 0.01;
	// end inline asm
	// begin inline asm
	fma.rn.f64    %fd1422, %fd1422, 0.9999, 0.01;
	// end inline asm
	// begin inline asm
	fma.rn.f64    %fd1424, %fd1424, 0.9999, 0.01;
	// end inline asm
	// begin inline asm
	fma.rn.f64    %fd1422, %fd1422, 0.9999, 0.01;
	// end inline asm
	// begin inline asm
	fma.rn.f64    %fd1424, %fd1424, 0.9999, 0.01;
	// end inline asm
	// begin inline asm
	fma.rn.f64    %fd1422, %fd1422, 0.9999, 0.01;
	// end inline asm
	// begin inline asm
	fma.rn.f64    %fd1424, %fd1424, 0.9999, 0.01;
	// end inline asm
	// begin inline asm
	fma.rn.f64    %fd1422, %fd1422, 0.9999, 0.01;
	// end inline asm
	// begin inline asm
	fma.rn.f64    %fd1424, %fd1424, 0.9999, 0.01;
	// end inline asm
	// begin inline asm
	fma.rn.f64    %fd1422, %fd1422, 0.9999, 0.01;
	// end inline asm
	// begin inline asm
	fma.rn.f64    %fd1424, %fd1424, 0.9999, 0.01;
	// end inline asm
	// begin inline asm
	fma.rn.f64    %fd1422, %fd1422, 0.9999, 0.01;
	// end inline asm
	// begin inline asm
	fma.rn.f64    %fd1424, %fd1424, 0.9999, 0.01;
	// end inline asm
	// begin inline asm
	fma.rn.f64    %fd1422, %fd1422, 0.9999, 0.01;
	// end inline asm
	// begin inline asm
	fma.rn.f64    %fd1424, %fd1424, 0.9999, 0.01;
	// end inline asm
	// begin inline asm
	fma.rn.f64    %fd1422, %fd1422, 0.9999, 0.01;
	// end inline asm
	// begin inline asm
	fma.rn.f64    %fd1424, %fd1424, 0.9999, 0.01;
	// end inline asm
	// begin inline asm
	fma.rn.f64    %fd1422, %fd1422, 0.9999, 0.01;
	// end inline asm
	// begin inline asm
	fma.rn.f64    %fd1424, %fd1424, 0.9999, 0.01;
	// end inline asm
	// begin inline asm
	fma.rn.f64    %fd1422, %fd1422, 0.9999, 0.01;
	// end inline asm
	// begin inline asm
	fma.rn.f64    %fd1424, %fd1424, 0.9999, 0.01;
	// end inline asm
	// begin inline asm
	fma.rn.f64    %fd1422, %fd1422, 0.9999, 0.01;
	// end inline asm
	// begin inline asm
	fma.rn.f64    %fd1424, %fd1424, 0.9999, 0.01;
	// end inline asm
	// begin inline asm
	fma.rn.f64    %fd1422, %fd1422, 0.9999, 0.01;
	// end inline asm
	// begin inline asm
	fma.rn.f64    %fd1424, %fd1424, 0.9999, 0.01;
	// end inline asm
	// begin inline asm
	fma.rn.f64    %fd1422, %fd1422, 0.9999, 0.01;
	// end inline asm
	// begin inline asm
	fma.rn.f64    %fd1424, %fd1424, 0.9999, 0.01;
	// end inline asm
	// begin inline asm
	fma.rn.f64    %fd1422, %fd1422, 0.9999, 0.01;
	// end inline asm
	// begin inline asm
	fma.rn.f64    %fd1424, %fd1424, 0.9999, 0.01;
	// end inline asm
	// begin inline asm
	fma.rn.f64    %fd1422, %fd1422, 0.9999, 0.01;
	// end inline asm
	// begin inline asm
	fma.rn.f64    %fd1424, %fd1424, 0.9999, 0.01;
	// end inline asm
	// begin inline asm
	fma.rn.f64    %fd1422, %fd1422, 0.9999, 0.01;
	// end inline asm
	// begin inline asm
	fma.rn.f64    %fd1424, %fd1424, 0.9999, 0.01;
	// end inline asm
	// begin inline asm
	fma.rn.f64    %fd1422, %fd1422, 0.9999, 0.01;
	// end inline asm
	// begin inline asm
	fma.rn.f64    %fd1424, %fd1424, 0.9999, 0.01;
	// end inline asm
	// begin inline asm
	fma.rn.f64    %fd1422, %fd1422, 0.9999, 0.01;
	// end inline asm
	// begin inline asm
	fma.rn.f64    %fd1424, %fd1424, 0.9999, 0.01;
	// end inline asm
	// begin inline asm
	fma.rn.f64    %fd1422, %fd1422, 0.9999, 0.01;
	// end inline asm
	// begin inline asm
	fma.rn.f64    %fd1424, %fd1424, 0.9999, 0.01;
	// end inline asm
	// begin inline asm
	fma.rn.f64    %fd1422, %fd1422, 0.9999, 0.01;
	// end inline asm
	// begin inline asm
	fma.rn.f64    %fd1424, %fd1424, 0.9999, 0.01;
	// end inline asm
	// begin inline asm
	fma.rn.f64    %fd1422, %fd1422, 0.9999, 0.01;
	// end inline asm
	// begin inline asm
	fma.rn.f64    %fd1424, %fd1424, 0.9999, 0.01;
	// end inline asm
	// begin inline asm
	fma.rn.f64    %fd1422, %fd1422, 0.9999, 0.01;
	// end inline asm
	// begin inline asm
	fma.rn.f64    %fd1424, %fd1424, 0.9999, 0.01;
	// end inline asm
	// begin inline asm
	fma.rn.f64    %fd1422, %fd1422, 0.9999, 0.01;
	// end inline asm
	// begin inline asm
	fma.rn.f64    %fd1424, %fd1424, 0.9999, 0.01;
	// end inline asm
	// begin inline asm
	fma.rn.f64    %fd1422, %fd1422, 0.9999, 0.01;
	// end inline asm
	// begin inline asm
	fma.rn.f64    %fd1424, %fd1424, 0.9999, 0.01;
	// end inline asm
	// begin inline asm
	fma.rn.f64    %fd1422, %fd1422, 0.9999, 0.01;
	// end inline asm
	// begin inline asm
	fma.rn.f64    %fd1424, %fd1424, 0.9999, 0.01;
	// end inline asm
	// begin inline asm
	fma.rn.f64    %fd1422, %fd1422, 0.9999, 0.01;
	// end inline asm
	// begin inline asm
	fma.rn.f64    %fd1424, %fd1424, 0.9999, 0.01;
	// end inline asm
	// begin inline asm
	fma.rn.f64    %fd1422, %fd1422, 0.9999, 0.01;
	// end inline asm
	// begin inline asm
	fma.rn.f64    %fd1424, %fd1424, 0.9999, 0.01;
	// end inline asm
	// begin inline asm
	fma.rn.f64    %fd1422, %fd1422, 0.9999, 0.01;
	// end inline asm
	// begin inline asm
	fma.rn.f64    %fd1424, %fd1424, 0.9999, 0.01;
	// end inline asm
	// begin inline asm
	fma.rn.f64    %fd1422, %fd1422, 0.9999, 0.01;
	// end inline asm
	// begin inline asm
	fma.rn.f64    %fd1424, %fd1424, 0.9999, 0.01;
	// end inline asm
	// begin inline asm
	fma.rn.f64    %fd1422, %fd1422, 0.9999, 0.01;
	// end inline asm
	// begin inline asm
	fma.rn.f64    %fd1424, %fd1424, 0.9999, 0.01;
	// end inline asm
	// begin inline asm
	fma.rn.f64    %fd1422, %fd1422, 0.9999, 0.01;
	// end inline asm
	// begin inline asm
	fma.rn.f64    %fd1424, %fd1424, 0.9999, 0.01;
	// end inline asm
	// begin inline asm
	fma.rn.f64    %fd1422, %fd1422, 0.9999, 0.01;
	// end inline asm
	// begin inline asm
	fma.rn.f64    %fd1424, %fd1424, 0.9999, 0.01;
	// end inline asm
	// begin inline asm
	fma.rn.f64    %fd1422, %fd1422, 0.9999, 0.01;
	// end inline asm
	// begin inline asm
	fma.rn.f64    %fd1424, %fd1424, 0.9999, 0.01;
	// end inline asm
	// begin inline asm
	fma.rn.f64    %fd1422, %fd1422, 0.9999, 0.01;
	// end inline asm
	// begin inline asm
	fma.rn.f64    %fd1424, %fd1424, 0.9999, 0.01;
	// end inline asm
	// begin inline asm
	fma.rn.f64    %fd1422, %fd1422, 0.9999, 0.01;
	// end inline asm
	// begin inline asm
	fma.rn.f64    %fd1424, %fd1424, 0.9999, 0.01;
	// end inline asm
	// begin inline asm
	fma.rn.f64    %fd1422, %fd1422, 0.9999, 0.01;
	// end inline asm
	// begin inline asm
	fma.rn.f64    %fd1424, %fd1424, 0.9999, 0.01;
	// end inline asm
	// begin inline asm
	fma.rn.f64    %fd1422, %fd1422, 0.9999, 0.01;
	// end inline asm
	// begin inline asm
	fma.rn.f64    %fd1424, %fd1424, 0.9999, 0.01;
	// end inline asm
	// begin inline asm
	fma.rn.f64    %fd1422, %fd1422, 0.9999, 0.01;
	// end inline asm
	// begin inline asm
	fma.rn.f64    %fd1424, %fd1424, 0.9999, 0.01;
	// end inline asm
	// begin inline asm
	fma.rn.f64    %fd1422, %fd1422, 0.9999, 0.01;
	// end inline asm
	// begin inline asm
	fma.rn.f64    %fd1424, %fd1424, 0.9999, 0.01;
	// end inline asm
	// begin inline asm
	fma.rn.f64    %fd1422, %fd1422, 0.9999, 0.01;
	// end inline asm
	// begin inline asm
	fma.rn.f64    %fd1424, %fd1424, 0.9999, 0.01;
	// end inline asm
	// begin inline asm
	fma.rn.f64    %fd1422, %fd1422, 0.9999, 0.01;
	// end inline asm
	// begin inline asm
	fma.rn.f64    %fd1424, %fd1424, 0.9999, 0.01;
	// end inline asm
	// begin inline asm
	fma.rn.f64    %fd1422, %fd1422, 0.9999, 0.01;
	// end inline asm
	// begin inline asm
	fma.rn.f64    %fd1424, %fd1424, 0.9999, 0.01;
	// end inline asm
	// begin inline asm
	fma.rn.f64    %fd1422, %fd1422, 0.9999, 0.01;
	// end inline asm
	// begin inline asm
	fma.rn.f64    %fd1424, %fd1424, 0.9999, 0.01;
	// end inline asm
	// begin inline asm
	fma.rn.f64    %fd1422, %fd1422, 0.9999, 0.01;
	// end inline asm
	// begin inline asm
	fma.rn.f64    %fd1424, %fd1424, 0.9999, 0.01;
	// end inline asm
	// begin inline asm
	fma.rn.f64    %fd1422, %fd1422, 0.9999, 0.01;
	// end inline asm
	// begin inline asm
	fma.rn.f64    %fd1424, %fd1424, 0.9999, 0.01;
	// end inline asm
	// begin inline asm
	fma.rn.f64    %fd1422, %fd1422, 0.9999, 0.01;
	// end inline asm
	// begin inline asm
	fma.rn.f64    %fd1424, %fd1424, 0.9999, 0.01;
	// end inline asm
	// begin inline asm
	fma.rn.f64    %fd1422, %fd1422, 0.9999, 0.01;
	// end inline asm
	// begin inline asm
	fma.rn.f64    %fd1424, %fd1424, 0.9999, 0.01;
	// end inline asm
	// begin inline asm
	fma.rn.f64    %fd1422, %fd1422, 0.9999, 0.01;
	// end inline asm
	// begin inline asm
	fma.rn.f64    %fd1424, %fd1424, 0.9999, 0.01;
	// end inline asm
	// begin inline asm
	fma.rn.f64    %fd1422, %fd1422, 0.9999, 0.01;
	// end inline asm
	// begin inline asm
	fma.rn.f64    %fd1424, %fd1424, 0.9999, 0.01;
	// end inline asm
	// begin inline asm
	fma.rn.f64    %fd1422, %fd1422, 0.9999, 0.01;
	// end inline asm
	// begin inline asm
	fma.rn.f64    %fd1424, %fd1424, 0.9999, 0.01;
	// end inline asm
	// begin inline asm
	fma.rn.f64    %fd1422, %fd1422, 0.9999, 0.01;
	// end inline asm
	// begin inline asm
	fma.rn.f64    %fd1424, %fd1424, 0.9999, 0.01;
	// end inline asm
	// begin inline asm
	fma.rn.f64    %fd1422, %fd1422, 0.9999, 0.01;
	// end inline asm
	// begin inline asm
	fma.rn.f64    %fd1424, %fd1424, 0.9999, 0.01;
	// end inline asm
	// begin inline asm
	fma.rn.f64    %fd1422, %fd1422, 0.9999, 0.01;
	// end inline asm
	// begin inline asm
	fma.rn.f64    %fd1424, %fd1424, 0.9999, 0.01;
	// end inline asm
	// begin inline asm
	fma.rn.f64    %fd1422, %fd1422, 0.9999, 0.01;
	// end inline asm
	// begin inline asm
	fma.rn.f64    %fd1424, %fd1424, 0.9999, 0.01;
	// end inline asm
	// begin inline asm
	fma.rn.f64    %fd1422, %fd1422, 0.9999, 0.01;
	// end inline asm
	// begin inline asm
	fma.rn.f64    %fd1424, %fd1424, 0.9999, 0.01;
	// end inline asm
	// begin inline asm
	fma.rn.f64    %fd1422, %fd1422, 0.9999, 0.01;
	// end inline asm
	// begin inline asm
	fma.rn.f64    %fd1424, %fd1424, 0.9999, 0.01;
	// end inline asm
	// begin inline asm
	fma.rn.f64    %fd1422, %fd1422, 0.9999, 0.01;
	// end inline asm
	// begin inline asm
	fma.rn.f64    %fd1424, %fd1424, 0.9999, 0.01;
	// end inline asm
	// begin inline asm
	fma.rn.f64    %fd1422, %fd1422, 0.9999, 0.01;
	// end inline asm
	// begin inline asm
	fma.rn.f64    %fd1424, %fd1424, 0.9999, 0.01;
	// end inline asm
	// begin inline asm
	fma.rn.f64    %fd1422, %fd1422, 0.9999, 0.01;
	// end inline asm
	// begin inline asm
	fma.rn.f64    %fd1424, %fd1424, 0.9999, 0.01;
	// end inline asm
	// begin inline asm
	fma.rn.f64    %fd1422, %fd1422, 0.9999, 0.01;
	// end inline asm
	// begin inline asm
	fma.rn.f64    %fd1424, %fd1424, 0.9999, 0.01;
	// end inline asm
	// begin inline asm
	fma.rn.f64    %fd1422, %fd1422, 0.9999, 0.01;
	// end inline asm
	// begin inline asm
	fma.rn.f64    %fd1424, %fd1424, 0.9999, 0.01;
	// end inline asm
	// begin inline asm
	fma.rn.f64    %fd1422, %fd1422, 0.9999, 0.01;
	// end inline asm
	// begin inline asm
	fma.rn.f64    %fd1424, %fd1424, 0.9999, 0.01;
	// end inline asm
	// begin inline asm
	fma.rn.f64    %fd1422, %fd1422, 0.9999, 0.01;
	// end inline asm
	// begin inline asm
	fma.rn.f64    %fd1424, %fd1424, 0.9999, 0.01;
	// end inline asm
	// begin inline asm
	fma.rn.f64    %fd1422, %fd1422, 0.9999, 0.01;
	// end inline asm
	// begin inline asm
	fma.rn.f64    %fd1424, %fd1424, 0.9999, 0.01;
	// end inline asm
	// begin inline asm
	fma.rn.f64    %fd1422, %fd1422, 0.9999, 0.01;
	// end inline asm
	// begin inline asm
	fma.rn.f64    %fd1424, %fd1424, 0.9999, 0.01;
	// end inline asm
	// begin inline asm
	fma.rn.f64    %fd1422, %fd1422, 0.9999, 0.01;
	// end inline asm
	// begin inline asm
	fma.rn.f64    %fd1424, %fd1424, 0.9999, 0.01;
	// end inline asm
	// begin inline asm
	fma.rn.f64    %fd1422, %fd1422, 0.9999, 0.01;
	// end inline asm
	// begin inline asm
	fma.rn.f64    %fd1424, %fd1424, 0.9999, 0.01;
	// end inline asm
	// begin inline asm
	fma.rn.f64    %fd1422, %fd1422, 0.9999, 0.01;
	// end inline asm
	// begin inline asm
	fma.rn.f64    %fd1424, %fd1424, 0.9999, 0.01;
	// end inline asm
	// begin inline asm
	fma.rn.f64    %fd1422, %fd1422, 0.9999, 0.01;
	// end inline asm
	// begin inline asm
	fma.rn.f64    %fd1424, %fd1424, 0.9999, 0.01;
	// end inline asm
	// begin inline asm
	fma.rn.f64    %fd1422, %fd1422, 0.9999, 0.01;
	// end inline asm
	// begin inline asm
	fma.rn.f64    %fd1424, %fd1424, 0.9999, 0.01;
	// end inline asm
	// begin inline asm
	fma.rn.f64    %fd1422, %fd1422, 0.9999, 0.01;
	// end inline asm
	// begin inline asm
	fma.rn.f64    %fd1424, %fd1424, 0.9999, 0.01;
	// end inline asm
	// begin inline asm
	fma.rn.f64    %fd1422, %fd1422, 0.9999, 0.01;
	// end inline asm
	// begin inline asm
	fma.rn.f64    %fd1424, %fd1424, 0.9999, 0.01;
	// end inline asm
	// begin inline asm
	fma.rn.f64    %fd1422, %fd1422, 0.9999, 0.01;
	// end inline asm
	// begin inline asm
	fma.rn.f64    %fd1424, %fd1424, 0.9999, 0.01;
	// end inline asm
	// begin inline asm
	fma.rn.f64    %fd1422, %fd1422, 0.9999, 0.01;
	// end inline asm
	// begin inline asm
	fma.rn.f64    %fd1424, %fd1424, 0.9999, 0.01;
	// end inline asm
	// begin inline asm
	fma.rn.f64    %fd1422, %fd1422, 0.9999, 0.01;
	// end inline asm
	// begin inline asm
	fma.rn.f64    %fd1424, %fd1424, 0.9999, 0.01;
	// end inline asm
	// begin inline asm
	fma.rn.f64    %fd1422, %fd1422, 0.9999, 0.01;
	// end inline asm
	// begin inline asm
	fma.rn.f64    %fd1424, %fd1424, 0.9999, 0.01;
	// end inline asm
	// begin inline asm
	fma.rn.f64    %fd1422, %fd1422, 0.9999, 0.01;
	// end inline asm
	// begin inline asm
	fma.rn.f64    %fd1424, %fd1424, 0.9999, 0.01;
	// end inline asm
	// begin inline asm
	fma.rn.f64    %fd1422, %fd1422, 0.9999, 0.01;
	// end inline asm
	// begin inline asm
	fma.rn.f64    %fd1424, %fd1424, 0.9999, 0.01;
	// end inline asm
	// begin inline asm
	fma.rn.f64    %fd1422, %fd1422, 0.9999, 0.01;
	// end inline asm
	// begin inline asm
	fma.rn.f64    %fd1424, %fd1424, 0.9999, 0.01;
	// end inline asm
	// begin inline asm
	fma.rn.f64    %fd1422, %fd1422, 0.9999, 0.01;
	// end inline asm
	// begin inline asm
	fma.rn.f64    %fd1424, %fd1424, 0.9999, 0.01;
	// end inline asm
	// begin inline asm
	fma.rn.f64    %fd1422, %fd1422, 0.9999, 0.01;
	// end inline asm
	// begin inline asm
	fma.rn.f64    %fd1424, %fd1424, 0.9999, 0.01;
	// end inline asm
	// begin inline asm
	fma.rn.f64    %fd1422, %fd1422, 0.9999, 0.01;
	// end inline asm
	// begin inline asm
	fma.rn.f64    %fd1424, %fd1424, 0.9999, 0.01;
	// end inline asm
	// begin inline asm
	fma.rn.f64    %fd1422, %fd1422, 0.9999, 0.01;
	// end inline asm
	// begin inline asm
	fma.rn.f64    %fd1424, %fd1424, 0.9999, 0.01;
	// end inline asm
	// begin inline asm
	fma.rn.f64    %fd1422, %fd1422, 0.9999, 0.01;
	// end inline asm
	// begin inline asm
	fma.rn.f64    %fd1424, %fd1424, 0.9999, 0.01;
	// end inline asm
	// begin inline asm
	fma.rn.f64    %fd1422, %fd1422, 0.9999, 0.01;
	// end inline asm
	// begin inline asm
	fma.rn.f64    %fd1424, %fd1424, 0.9999, 0.01;
	// end inline asm
	// begin inline asm
	fma.rn.f64    %fd1422, %fd1422, 0.9999, 0.01;
	// end inline asm
	// begin inline asm
	fma.rn.f64    %fd1424, %fd1424, 0.9999, 0.01;
	// end inline asm
	// begin inline asm
	fma.rn.f64    %fd1422, %fd1422, 0.9999, 0.01;
	// end inline asm
	// begin inline asm
	fma.rn.f64    %fd1424, %fd1424, 0.9999, 0.01;
	// end inline asm
	// begin inline asm
	fma.rn.f64    %fd1422, %fd1422, 0.9999, 0.01;
	// end inline asm
	// begin inline asm
	fma.rn.f64    %fd1424, %fd1424, 0.9999, 0.01;
	// end inline asm
	// begin inline asm
	fma.rn.f64    %fd1422, %fd1422, 0.9999, 0.01;
	// end inline asm
	// begin inline asm
	fma.rn.f64    %fd1424, %fd1424, 0.9999, 0.01;
	// end inline asm
	// begin inline asm
	fma.rn.f64    %fd1422, %fd1422, 0.9999, 0.01;
	// end inline asm
	// begin inline asm
	fma.rn.f64    %fd1424, %fd1424, 0.9999, 0.01;
	// end inline asm
	// begin inline asm
	fma.rn.f64    %fd1422, %fd1422, 0.9999, 0.01;
	// end inline asm
	// begin inline asm
	fma.rn.f64    %fd1424, %fd1424, 0.9999, 0.01;
	// end inline asm
	// begin inline asm
	fma.rn.f64    %fd1422, %fd1422, 0.9999, 0.01;
	// end inline asm
	// begin inline asm
	fma.rn.f64    %fd1424, %fd1424, 0.9999, 0.01;
	// end inline asm
	// begin inline asm
	fma.rn.f64    %fd1422, %fd1422, 0.9999, 0.01;
	// end inline asm
	// begin inline asm
	fma.rn.f64    %fd1424, %fd1424, 0.9999, 0.01;
	// end inline asm
	// begin inline asm
	fma.rn.f64    %fd1422, %fd1422, 0.9999, 0.01;
	// end inline asm
	// begin inline asm
	fma.rn.f64    %fd1424, %fd1424, 0.9999, 0.01;
	// end inline asm
	// begin inline asm
	fma.rn.f64    %fd1422, %fd1422, 0.9999, 0.01;
	// end inline asm
	// begin inline asm
	fma.rn.f64    %fd1424, %fd1424, 0.9999, 0.01;
	// end inline asm
	// begin inline asm
	fma.rn.f64    %fd1422, %fd1422, 0.9999, 0.01;
	// end inline asm
	// begin inline asm
	fma.rn.f64    %fd1424, %fd1424, 0.9999, 0.01;
	// end inline asm
	// begin inline asm
	fma.rn.f64    %fd1422, %fd1422, 0.9999, 0.01;
	// end inline asm
	// begin inline asm
	fma.rn.f64    %fd1424, %fd1424, 0.9999, 0.01;
	// end inline asm
	// begin inline asm
	fma.rn.f64    %fd1422, %fd1422, 0.9999, 0.01;
	// end inline asm
	// begin inline asm
	fma.rn.f64    %fd1424, %fd1424, 0.9999, 0.01;
	// end inline asm
	// begin inline asm
	fma.rn.f64    %fd1422, %fd1422, 0.9999, 0.01;
	// end inline asm
	// begin inline asm
	fma.rn.f64    %fd1424, %fd1424, 0.9999, 0.01;
	// end inline asm
	// begin inline asm
	fma.rn.f64    %fd1422, %fd1422, 0.9999, 0.01;
	// end inline asm
	// begin inline asm
	fma.rn.f64    %fd1424, %fd1424, 0.9999, 0.01;
	// end inline asm
	// begin inline asm
	fma.rn.f64    %fd1422, %fd1422, 0.9999, 0.01;
	// end inline asm
	// begin inline asm
	fma.rn.f64    %fd1424, %fd1424, 0.9999, 0.01;
	// end inline asm
	// begin inline asm
	fma.rn.f64    %fd1422, %fd1422, 0.9999, 0.01;
	// end inline asm
	// begin inline asm
	fma.rn.f64    %fd1424, %fd1424, 0.9999, 0.01;
	// end inline asm
	// begin inline asm
	fma.rn.f64    %fd1422, %fd1422, 0.9999, 0.01;
	// end inline asm
	// begin inline asm
	fma.rn.f64    %fd1424, %fd1424, 0.9999, 0.01;
	// end inline asm
	// begin inline asm
	fma.rn.f64    %fd1422, %fd1422, 0.9999, 0.01;
	// end inline asm
	// begin inline asm
	fma.rn.f64    %fd1424, %fd1424, 0.9999, 0.01;
	// end inline asm
	// begin inline asm
	fma.rn.f64    %fd1422, %fd1422, 0.9999, 0.01;
	// end inline asm
	// begin inline asm
	fma.rn.f64    %fd1424, %fd1424, 0.9999, 0.01;
	// end inline asm
	// begin inline asm
	fma.rn.f64    %fd1422, %fd1422, 0.9999, 0.01;
	// end inline asm
	// begin inline asm
	fma.rn.f64    %fd1424, %fd1424, 0.9999, 0.01;
	// end inline asm
	// begin inline asm
	fma.rn.f64    %fd1422, %fd1422, 0.9999, 0.01;
	// end inline asm
	// begin inline asm
	fma.rn.f64    %fd1424, %fd1424, 0.9999, 0.01;
	// end inline asm
	// begin inline asm
	fma.rn.f64    %fd1422, %fd1422, 0.9999, 0.01;
	// end inline asm
	// begin inline asm
	fma.rn.f64    %fd1424, %fd1424, 0.9999, 0.01;
	// end inline asm
	// begin inline asm
	fma.rn.f64    %fd1422, %fd1422, 0.9999, 0.01;
	// end inline asm
	// begin inline asm
	fma.rn.f64    %fd1424, %fd1424, 0.9999, 0.01;
	// end inline asm
	// begin inline asm
	fma.rn.f64    %fd1422, %fd1422, 0.9999, 0.01;
	// end inline asm
	// begin inline asm
	fma.rn.f64    %fd1424, %fd1424, 0.9999, 0.01;
	// end inline asm
	// begin inline asm
	fma.rn.f64    %fd1422, %fd1422, 0.9999, 0.01;
	// end inline asm
	// begin inline asm
	fma.rn.f64    %fd1424, %fd1424, 0.9999, 0.01;
	// end inline asm
	// begin inline asm
	fma.rn.f64    %fd1422, %fd1422, 0.9999, 0.01;
	// end inline asm
	// begin inline asm
	fma.rn.f64    %fd1424, %fd1424, 0.9999, 0.01;
	// end inline asm
	// begin inline asm
	fma.rn.f64    %fd1422, %fd1422, 0.9999, 0.01;
	// end inline asm
	// begin inline asm
	fma.rn.f64    %fd1424, %fd1424, 0.9999, 0.01;
	// end inline asm
	// begin inline asm
	fma.rn.f64    %fd1422, %fd1422, 0.9999, 0.01;
	// end inline asm
	// begin inline asm
	fma.rn.f64    %fd1424, %fd1424, 0.9999, 0.01;
	// end inline asm
	// begin inline asm
	fma.rn.f64    %fd1422, %fd1422, 0.9999, 0.01;
	// end inline asm
	// begin inline asm
	fma.rn.f64    %fd1424, %fd1424, 0.9999, 0.01;
	// end inline asm
	// begin inline asm
	fma.rn.f64    %fd1422, %fd1422, 0.9999, 0.01;
	// end inline asm
	// begin inline asm
	fma.rn.f64    %fd1424, %fd1424, 0.9999, 0.01;
	// end inline asm
	// begin inline asm
	fma.rn.f64    %fd1422, %fd1422, 0.9999, 0.01;
	// end inline asm
	// begin inline asm
	fma.rn.f64    %fd1424, %fd1424, 0.9999, 0.01;
	// end inline asm
	// begin inline asm
	fma.rn.f64    %fd1422, %fd1422, 0.9999, 0.01;
	// end inline asm
	// begin inline asm
	fma.rn.f64    %fd1424, %fd1424, 0.9999, 0.01;
	// end inline asm
	// begin inline asm
	fma.rn.f64    %fd1422, %fd1422, 0.9999, 0.01;
	// end inline asm
	// begin inline asm
	fma.rn.f64    %fd1424, %fd1424, 0.9999, 0.01;
	// end inline asm
	// begin inline asm
	fma.rn.f64    %fd1422, %fd1422, 0.9999, 0.01;
	// end inline asm
	// begin inline asm
	fma.rn.f64    %fd1424, %fd1424, 0.9999, 0.01;
	// end inline asm
	// begin inline asm
	fma.rn.f64    %fd1422, %fd1422, 0.9999, 0.01;
	// end inline asm
	// begin inline asm
	fma.rn.f64    %fd1424, %fd1424, 0.9999, 0.01;
	// end inline asm
	// begin inline asm
	fma.rn.f64    %fd1422, %fd1422, 0.9999, 0.01;
	// end inline asm
	// begin inline asm
	fma.rn.f64    %fd1424, %fd1424, 0.9999, 0.01;
	// end inline asm
	// begin inline asm
	fma.rn.f64    %fd1422, %fd1422, 0.9999, 0.01;
	// end inline asm
	// begin inline asm
	fma.rn.f64    %fd1424, %fd1424, 0.9999, 0.01;
	// end inline asm
	// begin inline asm
	fma.rn.f64    %fd1422, %fd1422, 0.9999, 0.01;
	// end inline asm
	// begin inline asm
	fma.rn.f64    %fd1424, %fd1424, 0.9999, 0.01;
	// end inline asm
	// begin inline asm
	fma.rn.f64    %fd1422, %fd1422, 0.9999, 0.01;
	// end inline asm
	// begin inline asm
	fma.rn.f64    %fd1424, %fd1424, 0.9999, 0.01;
	// end inline asm
	// begin inline asm
	fma.rn.f64    %fd1422, %fd1422, 0.9999, 0.01;
	// end inline asm
	// begin inline asm
	fma.rn.f64    %fd1424, %fd1424, 0.9999, 0.01;
	// end inline asm
	// begin inline asm
	fma.rn.f64    %fd1422, %fd1422, 0.9999, 0.01;
	// end inline asm
	// begin inline asm
	fma.rn.f64    %fd1424, %fd1424, 0.9999, 0.01;
	// end inline asm
	// begin inline asm
	fma.rn.f64    %fd1422, %fd1422, 0.9999, 0.01;
	// end inline asm
	// begin inline asm
	fma.rn.f64    %fd1424, %fd1424, 0.9999, 0.01;
	// end inline asm
	// begin inline asm
	fma.rn.f64    %fd1422, %fd1422, 0.9999, 0.01;
	// end inline asm
	// begin inline asm
	fma.rn.f64    %fd1424, %fd1424, 0.9999, 0.01;
	// end inline asm
	// begin inline asm
	fma.rn.f64    %fd1422, %fd1422, 0.9999, 0.01;
	// end inline asm
	// begin inline asm
	fma.rn.f64    %fd1424, %fd1424, 0.9999, 0.01;
	// end inline asm
	// begin inline asm
	fma.rn.f64    %fd1422, %fd1422, 0.9999, 0.01;
	// end inline asm
	// begin inline asm
	fma.rn.f64    %fd1424, %fd1424, 0.9999, 0.01;
	// end inline asm
	// begin inline asm
	fma.rn.f64    %fd1422, %fd1422, 0.9999, 0.01;
	// end inline asm
	// begin inline asm
	fma.rn.f64    %fd1424, %fd1424, 0.9999, 0.01;
	// end inline asm
	// begin inline asm
	fma.rn.f64    %fd1422, %fd1422, 0.9999, 0.01;
	// end inline asm
	// begin inline asm
	fma.rn.f64    %fd1424, %fd1424, 0.9999, 0.01;
	// end inline asm
	// begin inline asm
	fma.rn.f64    %fd1422, %fd1422, 0.9999, 0.01;
	// end inline asm
	// begin inline asm
	fma.rn.f64    %fd1424, %fd1424, 0.9999, 0.01;
	// end inline asm
	// begin inline asm
	fma.rn.f64    %fd1422, %fd1422, 0.9999, 0.01;
	// end inline asm
	// begin inline asm
	fma.rn.f64    %fd1424, %fd1424, 0.9999, 0.01;
	// end inline asm
	// begin inline asm
	fma.rn.f64    %fd1422, %fd1422, 0.9999, 0.01;
	// end inline asm
	// begin inline asm
	fma.rn.f64    %fd1424, %fd1424, 0.9999, 0.01;
	// end inline asm
	// begin inline asm
	fma.rn.f64    %fd1422, %fd1422, 0.9999, 0.01;
	// end inline asm
	// begin inline asm
	fma.rn.f64    %fd1424, %fd1424, 0.9999, 0.01;
	// end inline asm
	// begin inline asm
	fma.rn.f64    %fd1422, %fd1422, 0.9999, 0.01;
	// end inline asm
	// begin inline asm
	fma.rn.f64    %fd1424, %fd1424, 0.9999, 0.01;
	// end inline asm
	// begin inline asm
	fma.rn.f64    %fd1422, %fd1422, 0.9999, 0.01;
	// end inline asm
	// begin inline asm
	fma.rn.f64    %fd1424, %fd1424, 0.9999, 0.01;
	// end inline asm
	// begin inline asm
	fma.rn.f64    %fd1422, %fd1422, 0.9999, 0.01;
	// end inline asm
	// begin inline asm
	fma.rn.f64    %fd1424, %fd1424, 0.9999, 0.01;
	// end inline asm
	// begin inline asm
	fma.rn.f64    %fd1422, %fd1422, 0.9999, 0.01;
	// end inline asm
	// begin inline asm
	fma.rn.f64    %fd1424, %fd1424, 0.9999, 0.01;
	// end inline asm
	// begin inline asm
	fma.rn.f64    %fd1422, %fd1422, 0.9999, 0.01;
	// end inline asm
	// begin inline asm
	fma.rn.f64    %fd1424, %fd1424, 0.9999, 0.01;
	// end inline asm
	// begin inline asm
	fma.rn.f64    %fd1422, %fd1422, 0.9999, 0.01;
	// end inline asm
	// begin inline asm
	fma.rn.f64    %fd1424, %fd1424, 0.9999, 0.01;
	// end inline asm
	// begin inline asm
	fma.rn.f64    %fd1422, %fd1422, 0.9999, 0.01;
	// end inline asm
	// begin inline asm
	fma.rn.f64    %fd1424, %fd1424, 0.9999, 0.01;
	// end inline asm
	// begin inline asm
	fma.rn.f64    %fd1422, %fd1422, 0.9999, 0.01;
	// end inline asm
	// begin inline asm
	fma.rn.f64    %fd1424, %fd1424, 0.9999, 0.01;
	// end inline asm
	// begin inline asm
	fma.rn.f64    %fd1422, %fd1422, 0.9999, 0.01;
	// end inline asm
	// begin inline asm
	fma.rn.f64    %fd1424, %fd1424, 0.9999, 0.01;
	// end inline asm
	// begin inline asm
	fma.rn.f64    %fd1422, %fd1422, 0.9999, 0.01;
	// end inline asm
	// begin inline asm
	fma.rn.f64    %fd1424, %fd1424, 0.9999, 0.01;
	// end inline asm
	// begin inline asm
	fma.rn.f64    %fd1422, %fd1422, 0.9999, 0.01;
	// end inline asm
	// begin inline asm
	fma.rn.f64    %fd1424, %fd1424, 0.9999, 0.01;
	// end inline asm
	// begin inline asm
	fma.rn.f64    %fd1422, %fd1422, 0.9999, 0.01;
	// end inline asm
	// begin inline asm
	fma.rn.f64    %fd1424, %fd1424, 0.9999, 0.01;
	// end inline asm
	// begin inline asm
	fma.rn.f64    %fd1422, %fd1422, 0.9999, 0.01;
	// end inline asm
	// begin inline asm
	fma.rn.f64    %fd1424, %fd1424, 0.9999, 0.01;
	// end inline asm
	// begin inline asm
	fma.rn.f64    %fd1422, %fd1422, 0.9999, 0.01;
	// end inline asm
	// begin inline asm
	fma.rn.f64    %fd1424, %fd1424, 0.9999, 0.01;
	// end inline asm
	// begin inline asm
	fma.rn.f64    %fd1422, %fd1422, 0.9999, 0.01;
	// end inline asm
	// begin inline asm
	fma.rn.f64    %fd1424, %fd1424, 0.9999, 0.01;
	// end inline asm
	// begin inline asm
	fma.rn.f64    %fd1422, %fd1422, 0.9999, 0.01;
	// end inline asm
	// begin inline asm
	fma.rn.f64    %fd1424, %fd1424, 0.9999, 0.01;
	// end inline asm
	// begin inline asm
	fma.rn.f64    %fd1422, %fd1422, 0.9999, 0.01;
	// end inline asm
	// begin inline asm
	fma.rn.f64    %fd1424, %fd1424, 0.9999, 0.01;
	// end inline asm
	// begin inline asm
	fma.rn.f64    %fd1422, %fd1422, 0.9999, 0.01;
	// end inline asm
	// begin inline asm
	fma.rn.f64    %fd1424, %fd1424, 0.9999, 0.01;
	// end inline asm
	// begin inline asm
	fma.rn.f64    %fd1422, %fd1422, 0.9999, 0.01;
	// end inline asm
	// begin inline asm
	fma.rn.f64    %fd1424, %fd1424, 0.9999, 0.01;
	// end inline asm
	// begin inline asm
	fma.rn.f64    %fd1422, %fd1422, 0.9999, 0.01;
	// end inline asm
	// begin inline asm
	fma.rn.f64    %fd1424, %fd1424, 0.9999, 0.01;
	// end inline asm
	// begin inline asm
	fma.rn.f64    %fd1422, %fd1422, 0.9999, 0.01;
	// end inline asm
	// begin inline asm
	fma.rn.f64    %fd1424, %fd1424, 0.9999, 0.01;
	// end inline asm
	// begin inline asm
	fma.rn.f64    %fd1422, %fd1422, 0.9999, 0.01;
	// end inline asm
	// begin inline asm
	fma.rn.f64    %fd1424, %fd1424, 0.9999, 0.01;
	// end inline asm
	// begin inline asm
	fma.rn.f64    %fd1422, %fd1422, 0.9999, 0.01;
	// end inline asm
	// begin inline asm
	fma.rn.f64    %fd1424, %fd1424, 0.9999, 0.01;
	// end inline asm
	// begin inline asm
	fma.rn.f64    %fd1422, %fd1422, 0.9999, 0.01;
	// end inline asm
	// begin inline asm
	fma.rn.f64    %fd1424, %fd1424, 0.9999, 0.01;
	// end inline asm
	// begin inline asm
	fma.rn.f64    %fd1422, %fd1422, 0.9999, 0.01;
	// end inline asm
	// begin inline asm
	fma.rn.f64    %fd1424, %fd1424, 0.9999, 0.01;
	// end inline asm
	// begin inline asm
	fma.rn.f64    %fd1422, %fd1422, 0.9999, 0.01;
	// end inline asm
	// begin inline asm
	fma.rn.f64    %fd1424, %fd1424, 0.9999, 0.01;
	// end inline asm
	// begin inline asm
	fma.rn.f64    %fd1422, %fd1422, 0.9999, 0.01;
	// end inline asm
	// begin inline asm
	fma.rn.f64    %fd1424, %fd1424, 0.9999, 0.01;
	// end inline asm
	// begin inline asm
	fma.rn.f64    %fd1422, %fd1422, 0.9999, 0.01;
	// end inline asm
	// begin inline asm
	fma.rn.f64    %fd1424, %fd1424, 0.9999, 0.01;
	// end inline asm
	// begin inline asm
	fma.rn.f64    %fd1422, %fd1422, 0.9999, 0.01;
	// end inline asm
	// begin inline asm
	fma.rn.f64    %fd1424, %fd1424, 0.9999, 0.01;
	// end inline asm
	// begin inline asm
	fma.rn.f64    %fd1422, %fd1422, 0.9999, 0.01;
	// end inline asm
	// begin inline asm
	fma.rn.f64    %fd1424, %fd1424, 0.9999, 0.01;
	// end inline asm
	// begin inline asm
	fma.rn.f64    %fd1422, %fd1422, 0.9999, 0.01;
	// end inline asm
	// begin inline asm
	fma.rn.f64    %fd1424, %fd1424, 0.9999, 0.01;
	// end inline asm
	// begin inline asm
	fma.rn.f64    %fd1422, %fd1422, 0.9999, 0.01;
	// end inline asm
	// begin inline asm
	fma.rn.f64    %fd1424, %fd1424, 0.9999, 0.01;
	// end inline asm
	// begin inline asm
	fma.rn.f64    %fd1422, %fd1422, 0.9999, 0.01;
	// end inline asm
	// begin inline asm
	fma.rn.f64    %fd1424, %fd1424, 0.9999, 0.01;
	// end inline asm
	// begin inline asm
	fma.rn.f64    %fd1422, %fd1422, 0.9999, 0.01;
	// end inline asm
	// begin inline asm
	fma.rn.f64    %fd1424, %fd1424, 0.9999, 0.01;
	// end inline asm
	// begin inline asm
	fma.rn.f64    %fd1422, %fd1422, 0.9999, 0.01;
	// end inline asm
	// begin inline asm
	fma.rn.f64    %fd1424, %fd1424, 0.9999, 0.01;
	// end inline asm
	// begin inline asm
	fma.rn.f64    %fd1422, %fd1422, 0.9999, 0.01;
	// end inline asm
	// begin inline asm
	fma.rn.f64    %fd1424, %fd1424, 0.9999, 0.01;
	// end inline asm
	// begin inline asm
	fma.rn.f64    %fd1422, %fd1422, 0.9999, 0.01;
	// end inline asm
	// begin inline asm
	fma.rn.f64    %fd1424, %fd1424, 0.9999, 0.01;
	// end inline asm
	// begin inline asm
	fma.rn.f64    %fd1422, %fd1422, 0.9999, 0.01;
	// end inline asm
	// begin inline asm
	fma.rn.f64    %fd1424, %fd1424, 0.9999, 0.01;
	// end inline asm
	// begin inline asm
	fma.rn.f64    %fd1422, %fd1422, 0.9999, 0.01;
	// end inline asm
	// begin inline asm
	fma.rn.f64    %fd1424, %fd1424, 0.9999, 0.01;
	// end inline asm
	// begin inline asm
	fma.rn.f64    %fd1422, %fd1422, 0.9999, 0.01;
	// end inline asm
	// begin inline asm
	fma.rn.f64    %fd1424, %fd1424, 0.9999, 0.01;
	// end inline asm
	// begin inline asm
	fma.rn.f64    %fd1422, %fd1422, 0.9999, 0.01;
	// end inline asm
	// begin inline asm
	fma.rn.f64    %fd1424, %fd1424, 0.9999, 0.01;
	// end inline asm
	// begin inline asm
	fma.rn.f64    %fd1422, %fd1422, 0.9999, 0.01;
	// end inline asm
	// begin inline asm
	fma.rn.f64    %fd1424, %fd1424, 0.9999, 0.01;
	// end inline asm
	// begin inline asm
	fma.rn.f64    %fd1422, %fd1422, 0.9999, 0.01;
	// end inline asm
	// begin inline asm
	fma.rn.f64    %fd1424, %fd1424, 0.9999, 0.01;
	// end inline asm
	// begin inline asm
	fma.rn.f64    %fd1422, %fd1422, 0.9999, 0.01;
	// end inline asm
	// begin inline asm
	fma.rn.f64    %fd1424, %fd1424, 0.9999, 0.01;
	// end inline asm
	// begin inline asm
	fma.rn.f64    %fd1422, %fd1422, 0.9999, 0.01;
	// end inline asm
	// begin inline asm
	fma.rn.f64    %fd1424, %fd1424, 0.9999, 0.01;
	// end inline asm
	// begin inline asm
	fma.rn.f64    %fd1422, %fd1422, 0.9999, 0.01;
	// end inline asm
	// begin inline asm
	fma.rn.f64    %fd1424, %fd1424, 0.9999, 0.01;
	// end inline asm
	// begin inline asm
	fma.rn.f64    %fd1422, %fd1422, 0.9999, 0.01;
	// end inline asm
	// begin inline asm
	fma.rn.f64    %fd1424, %fd1424, 0.9999, 0.01;
	// end inline asm
	// begin inline asm
	fma.rn.f64    %fd1422, %fd1422, 0.9999, 0.01;
	// end inline asm
	// begin inline asm
	fma.rn.f64    %fd1424, %fd1424, 0.9999, 0.01;
	// end inline asm
	// begin inline asm
	fma.rn.f64    %fd1422, %fd1422, 0.9999, 0.01;
	// end inline asm
	// begin inline asm
	fma.rn.f64    %fd1424, %fd1424, 0.9999, 0.01;
	// end inline asm
	// begin inline asm
	fma.rn.f64    %fd1422, %fd1422, 0.9999, 0.01;
	// end inline asm
	// begin inline asm
	fma.rn.f64    %fd1424, %fd1424, 0.9999, 0.01;
	// end inline asm
	// begin inline asm
	fma.rn.f64    %fd1422, %fd1422, 0.9999, 0.01;
	// end inline asm
	// begin inline asm
	fma.rn.f64    %fd1424, %fd1424, 0.9999, 0.01;
	// end inline asm
	// begin inline asm
	fma.rn.f64    %fd1422, %fd1422, 0.9999, 0.01;
	// end inline asm
	// begin inline asm
	fma.rn.f64    %fd1424, %fd1424, 0.9999, 0.01;
	// end inline asm
	// begin inline asm
	fma.rn.f64    %fd1422, %fd1422, 0.9999, 0.01;
	// end inline asm
	// begin inline asm
	fma.rn.f64    %fd1424, %fd1424, 0.9999, 0.01;
	// end inline asm
	// begin inline asm
	fma.rn.f64    %fd1422, %fd1422, 0.9999, 0.01;
	// end inline asm
	// begin inline asm
	fma.rn.f64    %fd1424, %fd1424, 0.9999, 0.01;
	// end inline asm
	// begin inline asm
	fma.rn.f64    %fd1422, %fd1422, 0.9999, 0.01;
	// end inline asm
	// begin inline asm
	fma.rn.f64    %fd1424, %fd1424, 0.9999, 0.01;
	// end inline asm
	// begin inline asm
	fma.rn.f64    %fd1422, %fd1422, 0.9999, 0.01;
	// end inline asm
	// begin inline asm
	fma.rn.f64    %fd1424, %fd1424, 0.9999, 0.01;
	// end inline asm
	// begin inline asm
	fma.rn.f64    %fd1422, %fd1422, 0.9999, 0.01;
	// end inline asm
	// begin inline asm
	fma.rn.f64    %fd1424, %fd1424, 0.9999, 0.01;
	// end inline asm
	// begin inline asm
	fma.rn.f64    %fd1422, %fd1422, 0.9999, 0.01;
	// end inline asm
	// begin inline asm
	fma.rn.f64    %fd1424, %fd1424, 0.9999, 0.01;
	// end inline asm
	// begin inline asm
	fma.rn.f64    %fd1422, %fd1422, 0.9999, 0.01;
	// end inline asm
	// begin inline asm
	fma.rn.f64    %fd1424, %fd1424, 0.9999, 0.01;
	// end inline asm
	// begin inline asm
	fma.rn.f64    %fd1422, %fd1422, 0.9999, 0.01;
	// end inline asm
	// begin inline asm
	fma.rn.f64    %fd1424, %fd1424, 0.9999, 0.01;
	// end inline asm
	// begin inline asm
	fma.rn.f64    %fd1422, %fd1422, 0.9999, 0.01;
	// end inline asm
	// begin inline asm
	fma.rn.f64    %fd1424, %fd1424, 0.9999, 0.01;
	// end inline asm
	// begin inline asm
	fma.rn.f64    %fd1422, %fd1422, 0.9999, 0.01;
	// end inline asm
	// begin inline asm
	fma.rn.f64    %fd1424, %fd1424, 0.9999, 0.01;
	// end inline asm
	// begin inline asm
	fma.rn.f64    %fd1422, %fd1422, 0.9999, 0.01;
	// end inline asm
	// begin inline asm
	fma.rn.f64    %fd1424, %fd1424, 0.9999, 0.01;
	// end inline asm
	// begin inline asm
	fma.rn.f64    %fd1422, %fd1422, 0.9999, 0.01;
	// end inline asm
	// begin inline asm
	fma.rn.f64    %fd1424, %fd1424, 0.9999, 0.01;
	// end inline asm
	// begin inline asm
	fma.rn.f64    %fd1422, %fd1422, 0.9999, 0.01;
	// end inline asm
	// begin inline asm
	fma.rn.f64    %fd1424, %fd1424, 0.9999, 0.01;
	// end inline asm
	// begin inline asm
	fma.rn.f64    %fd1422, %fd1422, 0.9999, 0.01;
	// end inline asm
	// begin inline asm
	fma.rn.f64    %fd1424, %fd1424, 0.9999, 0.01;
	// end inline asm
	// begin inline asm
	fma.rn.f64    %fd1422, %fd1422, 0.9999, 0.01;
	// end inline asm
	// begin inline asm
	fma.rn.f64    %fd1424, %fd1424, 0.9999, 0.01;
	// end inline asm
	// begin inline asm
	fma.rn.f64    %fd1422, %fd1422, 0.9999, 0.01;
	// end inline asm
	// begin inline asm
	fma.rn.f64    %fd1424, %fd1424, 0.9999, 0.01;
	// end inline asm
	// begin inline asm
	fma.rn.f64    %fd1422, %fd1422, 0.9999, 0.01;
	// end inline asm
	// begin inline asm
	fma.rn.f64    %fd1424, %fd1424, 0.9999, 0.01;
	// end inline asm
	// begin inline asm
	fma.rn.f64    %fd1422, %fd1422, 0.9999, 0.01;
	// end inline asm
	// begin inline asm
	fma.rn.f64    %fd1424, %fd1424, 0.9999, 0.01;
	// end inline asm
	// begin inline asm
	fma.rn.f64    %fd1422, %fd1422, 0.9999, 0.01;
	// end inline asm
	// begin inline asm
	fma.rn.f64    %fd1424, %fd1424, 0.9999, 0.01;
	// end inline asm
	// begin inline asm
	fma.rn.f64    %fd1422, %fd1422, 0.9999, 0.01;
	// end inline asm
	// begin inline asm
	fma.rn.f64    %fd1424, %fd1424, 0.9999, 0.01;
	// end inline asm
	// begin inline asm
	fma.rn.f64    %fd1422, %fd1422, 0.9999, 0.01;
	// end inline asm
	// begin inline asm
	fma.rn.f64    %fd1424, %fd1424, 0.9999, 0.01;
	// end inline asm
	// begin inline asm
	fma.rn.f64    %fd1422, %fd1422, 0.9999, 0.01;
	// end inline asm
	// begin inline asm
	fma.rn.f64    %fd1424, %fd1424, 0.9999, 0.01;
	// end inline asm
	// begin inline asm
	fma.rn.f64    %fd1422, %fd1422, 0.9999, 0.01;
	// end inline asm
	// begin inline asm
	fma.rn.f64    %fd1424, %fd1424, 0.9999, 0.01;
	// end inline asm
	// begin inline asm
	fma.rn.f64    %fd1422, %fd1422, 0.9999, 0.01;
	// end inline asm
	// begin inline asm
	fma.rn.f64    %fd1424, %fd1424, 0.9999, 0.01;
	// end inline asm
	// begin inline asm
	fma.rn.f64    %fd1422, %fd1422, 0.9999, 0.01;
	// end inline asm
	// begin inline asm
	fma.rn.f64    %fd1424, %fd1424, 0.9999, 0.01;
	// end inline asm
	// begin inline asm
	fma.rn.f64    %fd1422, %fd1422, 0.9999, 0.01;
	// end inline asm
	// begin inline asm
	fma.rn.f64    %fd1424, %fd1424, 0.9999, 0.01;
	// end inline asm
	// begin inline asm
	fma.rn.f64    %fd1422, %fd1422, 0.9999, 0.01;
	// end inline asm
	// begin inline asm
	fma.rn.f64    %fd1424, %fd1424, 0.9999, 0.01;
	// end inline asm
	// begin inline asm
	fma.rn.f64    %fd1422, %fd1422, 0.9999, 0.01;
	// end inline asm
	// begin inline asm
	fma.rn.f64    %fd1424, %fd1424, 0.9999, 0.01;
	// end inline asm
	// begin inline asm
	fma.rn.f64    %fd1422, %fd1422, 0.9999, 0.01;
	// end inline asm
	// begin inline asm
	fma.rn.f64    %fd1424, %fd1424, 0.9999, 0.01;
	// end inline asm
	// begin inline asm
	fma.rn.f64    %fd1422, %fd1422, 0.9999, 0.01;
	// end inline asm
	// begin inline asm
	fma.rn.f64    %fd1424, %fd1424, 0.9999, 0.01;
	// end inline asm
	// begin inline asm
	fma.rn.f64    %fd1422, %fd1422, 0.9999, 0.01;
	// end inline asm
	// begin inline asm
	fma.rn.f64    %fd1424, %fd1424, 0.9999, 0.01;
	// end inline asm
	// begin inline asm
	fma.rn.f64    %fd1422, %fd1422, 0.9999, 0.01;
	// end inline asm
	// begin inline asm
	fma.rn.f64    %fd1424, %fd1424, 0.9999, 0.01;
	// end inline asm
	// begin inline asm
	fma.rn.f64    %fd1422, %fd1422, 0.9999, 0.01;
	// end inline asm
	// begin inline asm
	fma.rn.f64    %fd1424, %fd1424, 0.9999, 0.01;
	// end inline asm
	// begin inline asm
	fma.rn.f64    %fd1422, %fd1422, 0.9999, 0.01;
	// end inline asm
	// begin inline asm
	fma.rn.f64    %fd1424, %fd1424, 0.9999, 0.01;
	// end inline asm
	// begin inline asm
	fma.rn.f64    %fd1422, %fd1422, 0.9999, 0.01;
	// end inline asm
	// begin inline asm
	fma.rn.f64    %fd1424, %fd1424, 0.9999, 0.01;
	// end inline asm
	// begin inline asm
	fma.rn.f64    %fd1422, %fd1422, 0.9999, 0.01;
	// end inline asm
	// begin inline asm
	fma.rn.f64    %fd1424, %fd1424, 0.9999, 0.01;
	// end inline asm
	// begin inline asm
	fma.rn.f64    %fd1422, %fd1422, 0.9999, 0.01;
	// end inline asm
	// begin inline asm
	fma.rn.f64    %fd1424, %fd1424, 0.9999, 0.01;
	// end inline asm
	// begin inline asm
	fma.rn.f64    %fd1422, %fd1422, 0.9999, 0.01;
	// end inline asm
	// begin inline asm
	fma.rn.f64    %fd1424, %fd1424, 0.9999, 0.01;
	// end inline asm
	// begin inline asm
	fma.rn.f64    %fd1422, %fd1422, 0.9999, 0.01;
	// end inline asm
	// begin inline asm
	fma.rn.f64    %fd1424, %fd1424, 0.9999, 0.01;
	// end inline asm
	// begin inline asm
	fma.rn.f64    %fd1422, %fd1422, 0.9999, 0.01;
	// end inline asm
	// begin inline asm
	fma.rn.f64    %fd1424, %fd1424, 0.9999, 0.01;
	// end inline asm
	// begin inline asm
	fma.rn.f64    %fd1422, %fd1422, 0.9999, 0.01;
	// end inline asm
	// begin inline asm
	fma.rn.f64    %fd1424, %fd1424, 0.9999, 0.01;
	// end inline asm
	// begin inline asm
	fma.rn.f64    %fd1422, %fd1422, 0.9999, 0.01;
	// end inline asm
	// begin inline asm
	fma.rn.f64    %fd1424, %fd1424, 0.9999, 0.01;
	// end inline asm
	// begin inline asm
	fma.rn.f64    %fd1422, %fd1422, 0.9999, 0.01;
	// end inline asm
	// begin inline asm
	fma.rn.f64    %fd1424, %fd1424, 0.9999, 0.01;
	// end inline asm
	// begin inline asm
	fma.rn.f64    %fd1422, %fd1422, 0.9999, 0.01;
	// end inline asm
	// begin inline asm
	fma.rn.f64    %fd1424, %fd1424, 0.9999, 0.01;
	// end inline asm
	// begin inline asm
	fma.rn.f64    %fd1422, %fd1422, 0.9999, 0.01;
	// end inline asm
	// begin inline asm
	fma.rn.f64    %fd1424, %fd1424, 0.9999, 0.01;
	// end inline asm
	// begin inline asm
	fma.rn.f64    %fd1422, %fd1422, 0.9999, 0.01;
	// end inline asm
	// begin inline asm
	fma.rn.f64    %fd1424, %fd1424, 0.9999, 0.01;
	// end inline asm
	// begin inline asm
	fma.rn.f64    %fd1422, %fd1422, 0.9999, 0.01;
	// end inline asm
	// begin inline asm
	fma.rn.f64    %fd1424, %fd1424, 0.9999, 0.01;
	// end inline asm
	// begin inline asm
	fma.rn.f64    %fd1422, %fd1422, 0.9999, 0.01;
	// end inline asm
	// begin inline asm
	fma.rn.f64    %fd1424, %fd1424, 0.9999, 0.01;
	// end inline asm
	// begin inline asm
	fma.rn.f64    %fd1422, %fd1422, 0.9999, 0.01;
	// end inline asm
	// begin inline asm
	fma.rn.f64    %fd1424, %fd1424, 0.9999, 0.01;
	// end inline asm
	// begin inline asm
	fma.rn.f64    %fd1422, %fd1422, 0.9999, 0.01;
	// end inline asm
	// begin inline asm
	fma.rn.f64    %fd1424, %fd1424, 0.9999, 0.01;
	// end inline asm
	// begin inline asm
	fma.rn.f64    %fd1422, %fd1422, 0.9999, 0.01;
	// end inline asm
	// begin inline asm
	fma.rn.f64    %fd1424, %fd1424, 0.9999, 0.01;
	// end inline asm
	// begin inline asm
	fma.rn.f64    %fd1422, %fd1422, 0.9999, 0.01;
	// end inline asm
	// begin inline asm
	fma.rn.f64    %fd1424, %fd1424, 0.9999, 0.01;
	// end inline asm
	// begin inline asm
	fma.rn.f64    %fd1422, %fd1422, 0.9999, 0.01;
	// end inline asm
	// begin inline asm
	fma.rn.f64    %fd1424, %fd1424, 0.9999, 0.01;
	// end inline asm
	// begin inline asm
	fma.rn.f64    %fd1422, %fd1422, 0.9999, 0.01;
	// end inline asm
	// begin inline asm
	fma.rn.f64    %fd1424, %fd1424, 0.9999, 0.01;
	// end inline asm
	// begin inline asm
	fma.rn.f64    %fd1422, %fd1422, 0.9999, 0.01;
	// end inline asm
	// begin inline asm
	fma.rn.f64    %fd1424, %fd1424, 0.9999, 0.01;
	// end inline asm
	// begin inline asm
	fma.rn.f64    %fd1422, %fd1422, 0.9999, 0.01;
	// end inline asm
	// begin inline asm
	fma.rn.f64    %fd1424, %fd1424, 0.9999, 0.01;
	// end inline asm
	// begin inline asm
	fma.rn.f64    %fd1422, %fd1422, 0.9999, 0.01;
	// end inline asm
	// begin inline asm
	fma.rn.f64    %fd1424, %fd1424, 0.9999, 0.01;
	// end inline asm
	// begin inline asm
	fma.rn.f64    %fd1422, %fd1422, 0.9999, 0.01;
	// end inline asm
	// begin inline asm
	fma.rn.f64    %fd1424, %fd1424, 0.9999, 0.01;
	// end inline asm
	// begin inline asm
	fma.rn.f64    %fd1422, %fd1422, 0.9999, 0.01;
	// end inline asm
	// begin inline asm
	fma.rn.f64    %fd1424, %fd1424, 0.9999, 0.01;
	// end inline asm
	// begin inline asm
	fma.rn.f64    %fd1422, %fd1422, 0.9999, 0.01;
	// end inline asm
	// begin inline asm
	fma.rn.f64    %fd1424, %fd1424, 0.9999, 0.01;
	// end inline asm
	// begin inline asm
	fma.rn.f64    %fd1422, %fd1422, 0.9999, 0.01;
	// end inline asm
	// begin inline asm
	fma.rn.f64    %fd1424, %fd1424, 0.9999, 0.01;
	// end inline asm
	// begin inline asm
	fma.rn.f64    %fd1422, %fd1422, 0.9999, 0.01;
	// end inline asm
	// begin inline asm
	fma.rn.f64    %fd1424, %fd1424, 0.9999, 0.01;
	// end inline asm
	// begin inline asm
	fma.rn.f64    %fd1422, %fd1422, 0.9999, 0.01;
	// end inline asm
	// begin inline asm
	fma.rn.f64    %fd1424, %fd1424, 0.9999, 0.01;
	// end inline asm
	// begin inline asm
	fma.rn.f64    %fd1422, %fd1422, 0.9999, 0.01;
	// end inline asm
	// begin inline asm
	fma.rn.f64    %fd1424, %fd1424, 0.9999, 0.01;
	// end inline asm
	// begin inline asm
	fma.rn.f64    %fd1422, %fd1422, 0.9999, 0.01;
	// end inline asm
	// begin inline asm
	fma.rn.f64    %fd1424, %fd1424, 0.9999, 0.01;
	// end inline asm
	// begin inline asm
	fma.rn.f64    %fd1422, %fd1422, 0.9999, 0.01;
	// end inline asm
	// begin inline asm
	fma.rn.f64    %fd1424, %fd1424, 0.9999, 0.01;
	// end inline asm
	// begin inline asm
	fma.rn.f64    %fd1422, %fd1422, 0.9999, 0.01;
	// end inline asm
	// begin inline asm
	fma.rn.f64    %fd1424, %fd1424, 0.9999, 0.01;
	// end inline asm
	// begin inline asm
	fma.rn.f64    %fd1422, %fd1422, 0.9999, 0.01;
	// end inline asm
	// begin inline asm
	fma.rn.f64    %fd1424, %fd1424, 0.9999, 0.01;
	// end inline asm
	// begin inline asm
	fma.rn.f64    %fd1422, %fd1422, 0.9999, 0.01;
	// end inline asm
	// begin inline asm
	fma.rn.f64    %fd1424, %fd1424, 0.9999, 0.01;
	// end inline asm
	// begin inline asm
	fma.rn.f64    %fd1422, %fd1422, 0.9999, 0.01;
	// end inline asm
	// begin inline asm
	fma.rn.f64    %fd1424, %fd1424, 0.9999, 0.01;
	// end inline asm
	// begin inline asm
	fma.rn.f64    %fd1422, %fd1422, 0.9999, 0.01;
	// end inline asm
	// begin inline asm
	fma.rn.f64    %fd1424, %fd1424, 0.9999, 0.01;
	// end inline asm
	// begin inline asm
	fma.rn.f64    %fd1422, %fd1422, 0.9999, 0.01;
	// end inline asm
	// begin inline asm
	fma.rn.f64    %fd1424, %fd1424, 0.9999, 0.01;
	// end inline asm
	// begin inline asm
	fma.rn.f64    %fd1422, %fd1422, 0.9999, 0.01;
	// end inline asm
	// begin inline asm
	fma.rn.f64    %fd1424, %fd1424, 0.9999, 0.01;
	// end inline asm
	// begin inline asm
	fma.rn.f64    %fd1422, %fd1422, 0.9999, 0.01;
	// end inline asm
	// begin inline asm
	fma.rn.f64    %fd1424, %fd1424, 0.9999, 0.01;
	// end inline asm
	// begin inline asm
	fma.rn.f64    %fd1422, %fd1422, 0.9999, 0.01;
	// end inline asm
	// begin inline asm
	fma.rn.f64    %fd1424, %fd1424, 0.9999, 0.01;
	// end inline asm
	// begin inline asm
	fma.rn.f64    %fd1422, %fd1422, 0.9999, 0.01;
	// end inline asm
	// begin inline asm
	fma.rn.f64    %fd1424, %fd1424, 0.9999, 0.01;
	// end inline asm
	// begin inline asm
	fma.rn.f64    %fd1422, %fd1422, 0.9999, 0.01;
	// end inline asm
	// begin inline asm
	fma.rn.f64    %fd1424, %fd1424, 0.9999, 0.01;
	// end inline asm
	// begin inline asm
	fma.rn.f64    %fd1422, %fd1422, 0.9999, 0.01;
	// end inline asm
	// begin inline asm
	fma.rn.f64    %fd1424, %fd1424, 0.9999, 0.01;
	// end inline asm
	// begin inline asm
	fma.rn.f64    %fd1422, %fd1422, 0.9999, 0.01;
	// end inline asm
	// begin inline asm
	fma.rn.f64    %fd1424, %fd1424, 0.9999, 0.01;
	// end inline asm
	// begin inline asm
	fma.rn.f64    %fd1422, %fd1422, 0.9999, 0.01;
	// end inline asm
	// begin inline asm
	fma.rn.f64    %fd1424, %fd1424, 0.9999, 0.01;
	// end inline asm
	// begin inline asm
	fma.rn.f64    %fd1422, %fd1422, 0.9999, 0.01;
	// end inline asm
	// begin inline asm
	fma.rn.f64    %fd1424, %fd1424, 0.9999, 0.01;
	// end inline asm
	// begin inline asm
	fma.rn.f64    %fd1422, %fd1422, 0.9999, 0.01;
	// end inline asm
	// begin inline asm
	fma.rn.f64    %fd1424, %fd1424, 0.9999, 0.01;
	// end inline asm
	// begin inline asm
	fma.rn.f64    %fd1422, %fd1422, 0.9999, 0.01;
	// end inline asm
	// begin inline asm
	fma.rn.f64    %fd1424, %fd1424, 0.9999, 0.01;
	// end inline asm
	// begin inline asm
	fma.rn.f64    %fd1422, %fd1422, 0.9999, 0.01;
	// end inline asm
	// begin inline asm
	fma.rn.f64    %fd1424, %fd1424, 0.9999, 0.01;
	// end inline asm
	// begin inline asm
	fma.rn.f64    %fd1422, %fd1422, 0.9999, 0.01;
	// end inline asm
	// begin inline asm
	fma.rn.f64    %fd1424, %fd1424, 0.9999, 0.01;
	// end inline asm
	// begin inline asm
	fma.rn.f64    %fd1422, %fd1422, 0.9999, 0.01;
	// end inline asm
	// begin inline asm
	fma.rn.f64    %fd1424, %fd1424, 0.9999, 0.01;
	// end inline asm
	// begin inline asm
	fma.rn.f64    %fd1422, %fd1422, 0.9999, 0.01;
	// end inline asm
	// begin inline asm
	fma.rn.f64    %fd1424, %fd1424, 0.9999, 0.01;
	// end inline asm
	// begin inline asm
	fma.rn.f64    %fd1422, %fd1422, 0.9999, 0.01;
	// end inline asm
	// begin inline asm
	fma.rn.f64    %fd1424, %fd1424, 0.9999, 0.01;
	// end inline asm
	// begin inline asm
	fma.rn.f64    %fd1422, %fd1422, 0.9999, 0.01;
	// end inline asm
	// begin inline asm
	fma.rn.f64    %fd1424, %fd1424, 0.9999, 0.01;
	// end inline asm
	// begin inline asm
	fma.rn.f64    %fd1422, %fd1422, 0.9999, 0.01;
	// end inline asm
	// begin inline asm
	fma.rn.f64    %fd1424, %fd1424, 0.9999, 0.01;
	// end inline asm
	// begin inline asm
	fma.rn.f64    %fd1422, %fd1422, 0.9999, 0.01;
	// end inline asm
	// begin inline asm
	fma.rn.f64    %fd1424, %fd1424, 0.9999, 0.01;
	// end inline asm
	// begin inline asm
	fma.rn.f64    %fd1422, %fd1422, 0.9999, 0.01;
	// end inline asm
	// begin inline asm
	fma.rn.f64    %fd1424, %fd1424, 0.9999, 0.01;
	// end inline asm
	// begin inline asm
	fma.rn.f64    %fd1422, %fd1422, 0.9999, 0.01;
	// end inline asm
	// begin inline asm
	fma.rn.f64    %fd1424, %fd1424, 0.9999, 0.01;
	// end inline asm
	// begin inline asm
	fma.rn.f64    %fd1422, %fd1422, 0.9999, 0.01;
	// end inline asm
	// begin inline asm
	fma.rn.f64    %fd1424, %fd1424, 0.9999, 0.01;
	// end inline asm
	// begin inline asm
	fma.rn.f64    %fd1422, %fd1422, 0.9999, 0.01;
	// end inline asm
	// begin inline asm
	fma.rn.f64    %fd1424, %fd1424, 0.9999, 0.01;
	// end inline asm
	// begin inline asm
	fma.rn.f64    %fd1422, %fd1422, 0.9999, 0.01;
	// end inline asm
	// begin inline asm
	fma.rn.f64    %fd1424, %fd1424, 0.9999, 0.01;
	// end inline asm
	// begin inline asm
	fma.rn.f64    %fd1422, %fd1422, 0.9999, 0.01;
	// end inline asm
	// begin inline asm
	fma.rn.f64    %fd1424, %fd1424, 0.9999, 0.01;
	// end inline asm
	// begin inline asm
	fma.rn.f64    %fd1422, %fd1422, 0.9999, 0.01;
	// end inline asm
	// begin inline asm
	fma.rn.f64    %fd1424, %fd1424, 0.9999, 0.01;
	// end inline asm
	// begin inline asm
	fma.rn.f64    %fd1422, %fd1422, 0.9999, 0.01;
	// end inline asm
	// begin inline asm
	fma.rn.f64    %fd1424, %fd1424, 0.9999, 0.01;
	// end inline asm
	// begin inline asm
	fma.rn.f64    %fd1422, %fd1422, 0.9999, 0.01;
	// end inline asm
	// begin inline asm
	fma.rn.f64    %fd1424, %fd1424, 0.9999, 0.01;
	// end inline asm
	// begin inline asm
	fma.rn.f64    %fd1422, %fd1422, 0.9999, 0.01;
	// end inline asm
	// begin inline asm
	fma.rn.f64    %fd1424, %fd1424, 0.9999, 0.01;
	// end inline asm
	// begin inline asm
	fma.rn.f64    %fd1422, %fd1422, 0.9999, 0.01;
	// end inline asm
	// begin inline asm
	fma.rn.f64    %fd1424, %fd1424, 0.9999, 0.01;
	// end inline asm
	// begin inline asm
	fma.rn.f64    %fd1422, %fd1422, 0.9999, 0.01;
	// end inline asm
	// begin inline asm
	fma.rn.f64    %fd1424, %fd1424, 0.9999, 0.01;
	// end inline asm
	// begin inline asm
	fma.rn.f64    %fd1422, %fd1422, 0.9999, 0.01;
	// end inline asm
	// begin inline asm
	fma.rn.f64    %fd1424, %fd1424, 0.9999, 0.01;
	// end inline asm
	// begin inline asm
	fma.rn.f64    %fd1422, %fd1422, 0.9999, 0.01;
	// end inline asm
	// begin inline asm
	fma.rn.f64    %fd1424, %fd1424, 0.9999, 0.01;
	// end inline asm
	// begin inline asm
	fma.rn.f64    %fd1422, %fd1422, 0.9999, 0.01;
	// end inline asm
	// begin inline asm
	fma.rn.f64    %fd1424, %fd1424, 0.9999, 0.01;
	// end inline asm
	// begin inline asm
	fma.rn.f64    %fd1422, %fd1422, 0.9999, 0.01;
	// end inline asm
	// begin inline asm
	fma.rn.f64    %fd1424, %fd1424, 0.9999, 0.01;
	// end inline asm
	// begin inline asm
	fma.rn.f64    %fd1422, %fd1422, 0.9999, 0.01;
	// end inline asm
	// begin inline asm
	fma.rn.f64    %fd1424, %fd1424, 0.9999, 0.01;
	// end inline asm
	// begin inline asm
	fma.rn.f64    %fd1422, %fd1422, 0.9999, 0.01;
	// end inline asm
	// begin inline asm
	fma.rn.f64    %fd1424, %fd1424, 0.9999, 0.01;
	// end inline asm
	// begin inline asm
	fma.rn.f64    %fd1422, %fd1422, 0.9999, 0.01;
	// end inline asm
	// begin inline asm
	fma.rn.f64    %fd1424, %fd1424, 0.9999, 0.01;
	// end inline asm
	// begin inline asm
	fma.rn.f64    %fd1422, %fd1422, 0.9999, 0.01;
	// end inline asm
	// begin inline asm
	fma.rn.f64    %fd1424, %fd1424, 0.9999, 0.01;
	// end inline asm
	// begin inline asm
	fma.rn.f64    %fd1422, %fd1422, 0.9999, 0.01;
	// end inline asm
	// begin inline asm
	fma.rn.f64    %fd1424, %fd1424, 0.9999, 0.01;
	// end inline asm
	// begin inline asm
	fma.rn.f64    %fd1422, %fd1422, 0.9999, 0.01;
	// end inline asm
	// begin inline asm
	fma.rn.f64    %fd1424, %fd1424, 0.9999, 0.01;
	// end inline asm
	// begin inline asm
	fma.rn.f64    %fd1422, %fd1422, 0.9999, 0.01;
	// end inline asm
	// begin inline asm
	fma.rn.f64    %fd1424, %fd1424, 0.9999, 0.01;
	// end inline asm
	// begin inline asm
	fma.rn.f64    %fd1422, %fd1422, 0.9999, 0.01;
	// end inline asm
	// begin inline asm
	fma.rn.f64    %fd1424, %fd1424, 0.9999, 0.01;
	// end inline asm
	// begin inline asm
	fma.rn.f64    %fd1422, %fd1422, 0.9999, 0.01;
	// end inline asm
	// begin inline asm
	fma.rn.f64    %fd1424, %fd1424, 0.9999, 0.01;
	// end inline asm
	// begin inline asm
	fma.rn.f64    %fd1422, %fd1422, 0.9999, 0.01;
	// end inline asm
	// begin inline asm
	fma.rn.f64    %fd1424, %fd1424, 0.9999, 0.01;
	// end inline asm
	// begin inline asm
	fma.rn.f64    %fd1422, %fd1422, 0.9999, 0.01;
	// end inline asm
	// begin inline asm
	fma.rn.f64    %fd1424, %fd1424, 0.9999, 0.01;
	// end inline asm
	// begin inline asm
	fma.rn.f64    %fd1422, %fd1422, 0.9999, 0.01;
	// end inline asm
	// begin inline asm
	fma.rn.f64    %fd1424, %fd1424, 0.9999, 0.01;
	// end inline asm
	// begin inline asm
	fma.rn.f64    %fd1422, %fd1422, 0.9999, 0.01;
	// end inline asm
	// begin inline asm
	fma.rn.f64    %fd1424, %fd1424, 0.9999, 0.01;
	// end inline asm
	// begin inline asm
	fma.rn.f64    %fd1422, %fd1422, 0.9999, 0.01;
	// end inline asm
	// begin inline asm
	fma.rn.f64    %fd1424, %fd1424, 0.9999, 0.01;
	// end inline asm
	// begin inline asm
	fma.rn.f64    %fd1422, %fd1422, 0.9999, 0.01;
	// end inline asm
	// begin inline asm
	fma.rn.f64    %fd1424, %fd1424, 0.9999, 0.01;
	// end inline asm
	// begin inline asm
	fma.rn.f64    %fd1422, %fd1422, 0.9999, 0.01;
	// end inline asm
	// begin inline asm
	fma.rn.f64    %fd1424, %fd1424, 0.9999, 0.01;
	// end inline asm
	// begin inline asm
	fma.rn.f64    %fd1422, %fd1422, 0.9999, 0.01;
	// end inline asm
	// begin inline asm
	fma.rn.f64    %fd1424, %fd1424, 0.9999, 0.01;
	// end inline asm
	// begin inline asm
	fma.rn.f64    %fd1422, %fd1422, 0.9999, 0.01;
	// end inline asm
	// begin inline asm
	fma.rn.f64    %fd1424, %fd1424, 0.9999, 0.01;
	// end inline asm
	// begin inline asm
	fma.rn.f64    %fd1422, %fd1422, 0.9999, 0.01;
	// end inline asm
	// begin inline asm
	fma.rn.f64    %fd1424, %fd1424, 0.9999, 0.01;
	// end inline asm
	// begin inline asm
	fma.rn.f64    %fd1422, %fd1422, 0.9999, 0.01;
	// end inline asm
	// begin inline asm
	fma.rn.f64    %fd1424, %fd1424, 0.9999, 0.01;
	// end inline asm
	// begin inline asm
	fma.rn.f64    %fd1422, %fd1422, 0.9999, 0.01;
	// end inline asm
	// begin inline asm
	fma.rn.f64    %fd1424, %fd1424, 0.9999, 0.01;
	// end inline asm
	// begin inline asm
	fma.rn.f64    %fd1422, %fd1422, 0.9999, 0.01;
	// end inline asm
	// begin inline asm
	fma.rn.f64    %fd1424, %fd1424, 0.9999, 0.01;
	// end inline asm
	// begin inline asm
	fma.rn.f64    %fd1422, %fd1422, 0.9999, 0.01;
	// end inline asm
	// begin inline asm
	fma.rn.f64    %fd1424, %fd1424, 0.9999, 0.01;
	// end inline asm
	// begin inline asm
	fma.rn.f64    %fd1422, %fd1422, 0.9999, 0.01;
	// end inline asm
	// begin inline asm
	fma.rn.f64    %fd1424, %fd1424, 0.9999, 0.01;
	// end inline asm
	// begin inline asm
	fma.rn.f64    %fd1422, %fd1422, 0.9999, 0.01;
	// end inline asm
	// begin inline asm
	fma.rn.f64    %fd1424, %fd1424, 0.9999, 0.01;
	// end inline asm
	// begin inline asm
	fma.rn.f64    %fd1422, %fd1422, 0.9999, 0.01;
	// end inline asm
	// begin inline asm
	fma.rn.f64    %fd1424, %fd1424, 0.9999, 0.01;
	// end inline asm
	// begin inline asm
	fma.rn.f64    %fd1422, %fd1422, 0.9999, 0.01;
	// end inline asm
	// begin inline asm
	fma.rn.f64    %fd1424, %fd1424, 0.9999, 0.01;
	// end inline asm
	// begin inline asm
	fma.rn.f64    %fd1422, %fd1422, 0.9999, 0.01;
	// end inline asm
	// begin inline asm
	fma.rn.f64    %fd1424, %fd1424, 0.9999, 0.01;
	// end inline asm
	// begin inline asm
	fma.rn.f64    %fd1422, %fd1422, 0.9999, 0.01;
	// end inline asm
	// begin inline asm
	fma.rn.f64    %fd1424, %fd1424, 0.9999, 0.01;
	// end inline asm
	// begin inline asm
	fma.rn.f64    %fd1422, %fd1422, 0.9999, 0.01;
	// end inline asm
	// begin inline asm
	fma.rn.f64    %fd1424, %fd1424, 0.9999, 0.01;
	// end inline asm
	// begin inline asm
	fma.rn.f64    %fd1422, %fd1422, 0.9999, 0.01;
	// end inline asm
	// begin inline asm
	fma.rn.f64    %fd1424, %fd1424, 0.9999, 0.01;
	// end inline asm
	// begin inline asm
	fma.rn.f64    %fd1422, %fd1422, 0.9999, 0.01;
	// end inline asm
	// begin inline asm
	fma.rn.f64    %fd1424, %fd1424, 0.9999, 0.01;
	// end inline asm
	// begin inline asm
	fma.rn.f64    %fd1422, %fd1422, 0.9999, 0.01;
	// end inline asm
	// begin inline asm
	fma.rn.f64    %fd1424, %fd1424, 0.9999, 0.01;
	// end inline asm
	mov.f64 	%fd2842, %fd1422;
	// begin inline asm
	fma.rn.f64    %fd2842, %fd2842, 0.9999, 0.01;
	// end inline asm
	mov.f64 	%fd2844, %fd1424;
	// begin inline asm
	fma.rn.f64    %fd2844, %fd2844, 0.9999, 0.01;
	// end inline asm
	// begin inline asm
	fma.rn.f64    %fd2842, %fd2842, 0.9999, 0.01;
	// end inline asm
	// begin inline asm
	fma.rn.f64    %fd2844, %fd2844, 0.9999, 0.01;
	// end inline asm
	// begin inline asm
	fma.rn.f64    %fd2842, %fd2842, 0.9999, 0.01;
	// end inline asm
	// begin inline asm
	fma.rn.f64    %fd2844, %fd2844, 0.9999, 0.01;
	// end inline asm
	// begin inline asm
	fma.rn.f64    %fd2842, %fd2842, 0.9999, 0.01;
	// end inline asm
	// begin inline asm
	fma.rn.f64    %fd2844, %fd2844, 0.9999, 0.01;
	// end inline asm
	// begin inline asm
	fma.rn.f64    %fd2842, %fd2842, 0.9999, 0.01;
	// end inline asm
	// begin inline asm
	fma.rn.f64    %fd2844, %fd2844, 0.9999, 0.01;
	// end inline asm
	// begin inline asm
	fma.rn.f64    %fd2842, %fd2842, 0.9999, 0.01;
	// end inline asm
	// begin inline asm
	fma.rn.f64    %fd2844, %fd2844, 0.9999, 0.01;
	// end inline asm
	// begin inline asm
	fma.rn.f64    %fd2842, %fd2842, 0.9999, 0.01;
	// end inline asm
	// begin inline asm
	fma.rn.f64    %fd2844, %fd2844, 0.9999, 0.01;
	// end inline asm
	// begin inline asm
	fma.rn.f64    %fd2842, %fd2842, 0.9999, 0.01;
	// end inline asm
	// begin inline asm
	fma.rn.f64    %fd2844, %fd2844, 0.9999, 0.01;
	// end inline asm
	// begin inline asm
	fma.rn.f64    %fd2842, %fd2842, 0.9999, 0.01;
	// end inline asm
	// begin inline asm
	fma.rn.f64    %fd2844, %fd2844, 0.9999, 0.01;
	// end inline asm
	// begin inline asm
	fma.rn.f64    %fd2842, %fd2842, 0.9999, 0.01;
	// end inline asm
	// begin inline asm
	fma.rn.f64    %fd2844, %fd2844, 0.9999, 0.01;
	// end inline asm
	// begin inline asm
	fma.rn.f64    %fd2842, %fd2842, 0.9999, 0.01;
	// end inline asm
	// begin inline asm
	fma.rn.f64    %fd2844, %fd2844, 0.9999, 0.01;
	// end inline asm
	// begin inline asm
	fma.rn.f64    %fd2842, %fd2842, 0.9999, 0.01;
	// end inline asm
	// begin inline asm
	fma.rn.f64    %fd2844, %fd2844, 0.9999, 0.01;
	// end inline asm
	// begin inline asm
	fma.rn.f64    %fd2842, %fd2842, 0.9999, 0.01;
	// end inline asm
	// begin inline asm
	fma.rn.f64    %fd2844, %fd2844, 0.9999, 0.01;
	// end inline asm
	// begin inline asm
	fma.rn.f64    %fd2842, %fd2842, 0.9999, 0.01;
	// end inline asm
	// begin inline asm
	fma.rn.f64    %fd2844, %fd2844, 0.9999, 0.01;
	// end inline asm
	// begin inline asm
	fma.rn.f64    %fd2842, %fd2842, 0.9999, 0.01;
	// end inline asm
	// begin inline asm
	fma.rn.f64    %fd2844, %fd2844, 0.9999, 0.01;
	// end inline asm
	// begin inline asm
	fma.rn.f64    %fd2842, %fd2842, 0.9999, 0.01;
	// end inline asm
	// begin inline asm
	fma.rn.f64    %fd2844, %fd2844, 0.9999, 0.01;
	// end inline asm
	// begin inline asm
	fma.rn.f64    %fd2842, %fd2842, 0.9999, 0.01;
	// end inline asm
	// begin inline asm
	fma.rn.f64    %fd2844, %fd2844, 0.9999, 0.01;
	// end inline asm
	// begin inline asm
	fma.rn.f64    %fd2842, %fd2842, 0.9999, 0.01;
	// end inline asm
	// begin inline asm
	fma.rn.f64    %fd2844, %fd2844, 0.9999, 0.01;
	// end inline asm
	// begin inline asm
	fma.rn.f64    %fd2842, %fd2842, 0.9999, 0.01;
	// end inline asm
	// begin inline asm
	fma.rn.f64    %fd2844, %fd2844, 0.9999, 0.01;
	// end inline asm
	// begin inline asm
	fma.rn.f64    %fd2842, %fd2842, 0.9999, 0.01;
	// end inline asm
	// begin inline asm
	fma.rn.f64    %fd2844, %fd2844, 0.9999, 0.01;
	// end inline asm
	// begin inline asm
	fma.rn.f64    %fd2842, %fd2842, 0.9999, 0.01;
	// end inline asm
	// begin inline asm
	fma.rn.f64    %fd2844, %fd2844, 0.9999, 0.01;
	// end inline asm
	// begin inline asm
	fma.rn.f64    %fd2842, %fd2842, 0.9999, 0.01;
	// end inline asm
	// begin inline asm
	fma.rn.f64    %fd2844, %fd2844, 0.9999, 0.01;
	// end inline asm
	// begin inline asm
	fma.rn.f64    %fd2842, %fd2842, 0.9999, 0.01;
	// end inline asm
	// begin inline asm
	fma.rn.f64    %fd2844, %fd2844, 0.9999, 0.01;
	// end inline asm
	// begin inline asm
	fma.rn.f64    %fd2842, %fd2842, 0.9999, 0.01;
	// end inline asm
	// begin inline asm
	fma.rn.f64    %fd2844, %fd2844, 0.9999, 0.01;
	// end inline asm
	// begin inline asm
	fma.rn.f64    %fd2842, %fd2842, 0.9999, 0.01;
	// end inline asm
	// begin inline asm
	fma.rn.f64    %fd2844, %fd2844, 0.9999, 0.01;
	// end inline asm
	// begin inline asm
	fma.rn.f64    %fd2842, %fd2842, 0.9999, 0.01;
	// end inline asm
	// begin inline asm
	fma.rn.f64    %fd2844, %fd2844, 0.9999, 0.01;
	// end inline asm
	// begin inline asm
	fma.rn.f64    %fd2842, %fd2842, 0.9999, 0.01;
	// end inline asm
	// begin inline asm
	fma.rn.f64    %fd2844, %fd2844, 0.9999, 0.01;
	// end inline asm
	// begin inline asm
	fma.rn.f64    %fd2842, %fd2842, 0.9999, 0.01;
	// end inline asm
	// begin inline asm
	fma.rn.f64    %fd2844, %fd2844, 0.9999, 0.01;
	// end inline asm
	// begin inline asm
	fma.rn.f64    %fd2842, %fd2842, 0.9999, 0.01;
	// end inline asm
	// begin inline asm
	fma.rn.f64    %fd2844, %fd2844, 0.9999, 0.01;
	// end inline asm
	// begin inline asm
	fma.rn.f64    %fd2842, %fd2842, 0.9999, 0.01;
	// end inline asm
	// begin inline asm
	fma.rn.f64    %fd2844, %fd2844, 0.9999, 0.01;
	// end inline asm
	// begin inline asm
	fma.rn.f64    %fd2842, %fd2842, 0.9999, 0.01;
	// end inline asm
	// begin inline asm
	fma.rn.f64    %fd2844, %fd2844, 0.9999, 0.01;
	// end inline asm
	// begin inline asm
	fma.rn.f64    %fd2842, %fd2842, 0.9999, 0.01;
	// end inline asm
	// begin inline asm
	fma.rn.f64    %fd2844, %fd2844, 0.9999, 0.01;
	// end inline asm
	// begin inline asm
	fma.rn.f64    %fd2842, %fd2842, 0.9999, 0.01;
	// end inline asm
	// begin inline asm
	fma.rn.f64    %fd2844, %fd2844, 0.9999, 0.01;
	// end inline asm
	// begin inline asm
	fma.rn.f64    %fd2842, %fd2842, 0.9999, 0.01;
	// end inline asm
	// begin inline asm
	fma.rn.f64    %fd2844, %fd2844, 0.9999, 0.01;
	// end inline asm
	// begin inline asm
	fma.rn.f64    %fd2842, %fd2842, 0.9999, 0.01;
	// end inline asm
	// begin inline asm
	fma.rn.f64    %fd2844, %fd2844, 0.9999, 0.01;
	// end inline asm
	// begin inline asm
	fma.rn.f64    %fd2842, %fd2842, 0.9999, 0.01;
	// end inline asm
	// begin inline asm
	fma.rn.f64    %fd2844, %fd2844, 0.9999, 0.01;
	// end inline asm
	// begin inline asm
	fma.rn.f64    %fd2842, %fd2842, 0.9999, 0.01;
	// end inline asm
	// begin inline asm
	fma.rn.f64    %fd2844, %fd2844, 0.9999, 0.01;
	// end inline asm
	// begin inline asm
	fma.rn.f64    %fd2842, %fd2842, 0.9999, 0.01;
	// end inline asm
	// begin inline asm
	fma.rn.f64    %fd2844, %fd2844, 0.9999, 0.01;
	// end inline asm
	// begin inline asm
	fma.rn.f64    %fd2842, %fd2842, 0.9999, 0.01;
	// end inline asm
	// begin inline asm
	fma.rn.f64    %fd2844, %fd2844, 0.9999, 0.01;
	// end inline asm
	// begin inline asm
	fma.rn.f64    %fd2842, %fd2842, 0.9999, 0.01;
	// end inline asm
	// begin inline asm
	fma.rn.f64    %fd2844, %fd2844, 0.9999, 0.01;
	// end inline asm
	// begin inline asm
	fma.rn.f64    %fd2842, %fd2842, 0.9999, 0.01;
	// end inline asm
	// begin inline asm
	fma.rn.f64    %fd2844, %fd2844, 0.9999, 0.01;
	// end inline asm
	// begin inline asm
	fma.rn.f64    %fd2842, %fd2842, 0.9999, 0.01;
	// end inline asm
	// begin inline asm
	fma.rn.f64    %fd2844, %fd2844, 0.9999, 0.01;
	// end inline asm
	// begin inline asm
	fma.rn.f64    %fd2842, %fd2842, 0.9999, 0.01;
	// end inline asm
	// begin inline asm
	fma.rn.f64    %fd2844, %fd2844, 0.9999, 0.01;
	// end inline asm
	// begin inline asm
	fma.rn.f64    %fd2842, %fd2842, 0.9999, 0.01;
	// end inline asm
	// begin inline asm
	fma.rn.f64    %fd2844, %fd2844, 0.9999, 0.01;
	// end inline asm
	// begin inline asm
	fma.rn.f64    %fd2842, %fd2842, 0.9999, 0.01;
	// end inline asm
	// begin inline asm
	fma.rn.f64    %fd2844, %fd2844, 0.9999, 0.01;
	// end inline asm
	// begin inline asm
	fma.rn.f64    %fd2842, %fd2842, 0.9999, 0.01;
	// end inline asm
	// begin inline asm
	fma.rn.f64    %fd2844, %fd2844, 0.9999, 0.01;
	// end inline asm
	// begin inline asm
	fma.rn.f64    %fd2842, %fd2842, 0.9999, 0.01;
	// end inline asm
	// begin inline asm
	fma.rn.f64    %fd2844, %fd2844, 0.9999, 0.01;
	// end inline asm
	// begin inline asm
	fma.rn.f64    %fd2842, %fd2842, 0.9999, 0.01;
	// end inline asm
	// begin inline asm
	fma.rn.f64    %fd2844, %fd2844, 0.9999, 0.01;
	// end inline asm
	// begin inline asm
	fma.rn.f64    %fd2842, %fd2842, 0.9999, 0.01;
	// end inline asm
	// begin inline asm
	fma.rn.f64    %fd2844, %fd2844, 0.9999, 0.01;
	// end inline asm
	// begin inline asm
	fma.rn.f64    %fd2842, %fd2842, 0.9999, 0.01;
	// end inline asm
	// begin inline asm
	fma.rn.f64    %fd2844, %fd2844, 0.9999, 0.01;
	// end inline asm
	// begin inline asm
	fma.rn.f64    %fd2842, %fd2842, 0.9999, 0.01;
	// end inline asm
	// begin inline asm
	fma.rn.f64    %fd2844, %fd2844, 0.9999, 0.01;
	// end inline asm
	// begin inline asm
	fma.rn.f64    %fd2842, %fd2842, 0.9999, 0.01;
	// end inline asm
	// begin inline asm
	fma.rn.f64    %fd2844, %fd2844, 0.9999, 0.01;
	// end inline asm
	// begin inline asm
	fma.rn.f64    %fd2842, %fd2842, 0.9999, 0.01;
	// end inline asm
	// begin inline asm
	fma.rn.f64    %fd2844, %fd2844, 0.9999, 0.01;
	// end inline asm
	// begin inline asm
	fma.rn.f64    %fd2842, %fd2842, 0.9999, 0.01;
	// end inline asm
	// begin inline asm
	fma.rn.f64    %fd2844, %fd2844, 0.9999, 0.01;
	// end inline asm
	// begin inline asm
	fma.rn.f64    %fd2842, %fd2842, 0.9999, 0.01;
	// end inline asm
	// begin inline asm
	fma.rn.f64    %fd2844, %fd2844, 0.9999, 0.01;
	// end inline asm
	// begin inline asm
	fma.rn.f64    %fd2842, %fd2842, 0.9999, 0.01;
	// end inline asm
	// begin inline asm
	fma.rn.f64    %fd2844, %fd2844, 0.9999, 0.01;
	// end inline asm
	// begin inline asm
	fma.rn.f64    %fd2842, %fd2842, 0.9999, 0.01;
	// end inline asm
	// begin inline asm
	fma.rn.f64    %fd2844, %fd2844, 0.9999, 0.01;
	// end inline asm
	// begin inline asm
	fma.rn.f64    %fd2842, %fd2842, 0.9999, 0.01;
	// end inline asm
	// begin inline asm
	fma.rn.f64    %fd2844, %fd2844, 0.9999, 0.01;
	// end inline asm
	// begin inline asm
	fma.rn.f64    %fd2842, %fd2842, 0.9999, 0.01;
	// end inline asm
	// begin inline asm
	fma.rn.f64    %fd2844, %fd2844, 0.9999, 0.01;
	// end inline asm
	// begin inline asm
	fma.rn.f64    %fd2842, %fd2842, 0.9999, 0.01;
	// end inline asm
	// begin inline asm
	fma.rn.f64    %fd2844, %fd2844, 0.9999, 0.01;
	// end inline asm
	// begin inline asm
	fma.rn.f64    %fd2842, %fd2842, 0.9999, 0.01;
	// end inline asm
	// begin inline asm
	fma.rn.f64    %fd2844, %fd2844, 0.9999, 0.01;
	// end inline asm
	// begin inline asm
	fma.rn.f64    %fd2842, %fd2842, 0.9999, 0.01;
	// end inline asm
	// begin inline asm
	fma.rn.f64    %fd2844, %fd2844, 0.9999, 0.01;
	// end inline asm
	// begin inline asm
	fma.rn.f64    %fd2842, %fd2842, 0.9999, 0.01;
	// end inline asm
	// begin inline asm
	fma.rn.f64    %fd2844, %fd2844, 0.9999, 0.01;
	// end inline asm
	// begin inline asm
	fma.rn.f64    %fd2842, %fd2842, 0.9999, 0.01;
	// end inline asm
	// begin inline asm
	fma.rn.f64    %fd2844, %fd2844, 0.9999, 0.01;
	// end inline asm
	// begin inline asm
	fma.rn.f64    %fd2842, %fd2842, 0.9999, 0.01;
	// end inline asm
	// begin inline asm
	fma.rn.f64    %fd2844, %fd2844, 0.9999, 0.01;
	// end inline asm
	// begin inline asm
	fma.rn.f64    %fd2842, %fd2842, 0.9999, 0.01;
	// end inline asm
	// begin inline asm
	fma.rn.f64    %fd2844, %fd2844, 0.9999, 0.01;
	// end inline asm
	// begin inline asm
	fma.rn.f64    %fd2842, %fd2842, 0.9999, 0.01;
	// end inline asm
	// begin inline asm
	fma.rn.f64    %fd2844, %fd2844, 0.9999, 0.01;
	// end inline asm
	// begin inline asm
	fma.rn.f64    %fd2842, %fd2842, 0.9999, 0.01;
	// end inline asm
	// begin inline asm
	fma.rn.f64    %fd2844, %fd2844, 0.9999, 0.01;
	// end inline asm
	// begin inline asm
	fma.rn.f64    %fd2842, %fd2842, 0.9999, 0.01;
	// end inline asm
	// begin inline asm
	fma.rn.f64    %fd2844, %fd2844, 0.9999, 0.01;
	// end inline asm
	// begin inline asm
	fma.rn.f64    %fd2842, %fd2842, 0.9999, 0.01;
	// end inline asm
	// begin inline asm
	fma.rn.f64    %fd2844, %fd2844, 0.9999, 0.01;
	// end inline asm
	// begin inline asm
	fma.rn.f64    %fd2842, %fd2842, 0.9999, 0.01;
	// end inline asm
	// begin inline asm
	fma.rn.f64    %fd2844, %fd2844, 0.9999, 0.01;
	// end inline asm
	// begin inline asm
	fma.rn.f64    %fd2842, %fd2842, 0.9999, 0.01;
	// end inline asm
	// begin inline asm
	fma.rn.f64    %fd2844, %fd2844, 0.9999, 0.01;
	// end inline asm
	// begin inline asm
	fma.rn.f64    %fd2842, %fd2842, 0.9999, 0.01;
	// end inline asm
	// begin inline asm
	fma.rn.f64    %fd2844, %fd2844, 0.9999, 0.01;
	// end inline asm
	// begin inline asm
	fma.rn.f64    %fd2842, %fd2842, 0.9999, 0.01;
	// end inline asm
	// begin inline asm
	fma.rn.f64    %fd2844, %fd2844, 0.9999, 0.01;
	// end inline asm
	// begin inline asm
	fma.rn.f64    %fd2842, %fd2842, 0.9999, 0.01;
	// end inline asm
	// begin inline asm
	fma.rn.f64    %fd2844, %fd2844, 0.9999, 0.01;
	// end inline asm
	// begin inline asm
	fma.rn.f64    %fd2842, %fd2842, 0.9999, 0.01;
	// end inline asm
	// begin inline asm
	fma.rn.f64    %fd2844, %fd2844, 0.9999, 0.01;
	// end inline asm
	// begin inline asm
	fma.rn.f64    %fd2842, %fd2842, 0.9999, 0.01;
	// end inline asm
	// begin inline asm
	fma.rn.f64    %fd2844, %fd2844, 0.9999, 0.01;
	// end inline asm
	// begin inline asm
	fma.rn.f64    %fd2842, %fd2842, 0.9999, 0.01;
	// end inline asm
	// begin inline asm
	fma.rn.f64    %fd2844, %fd2844, 0.9999, 0.01;
	// end inline asm
	// begin inline asm
	fma.rn.f64    %fd2842, %fd2842, 0.9999, 0.01;
	// end inline asm
	// begin inline asm
	fma.rn.f64    %fd2844, %fd2844, 0.9999, 0.01;
	// end inline asm
	// begin inline asm
	fma.rn.f64    %fd2842, %fd2842, 0.9999, 0.01;
	// end inline asm
	// begin inline asm
	fma.rn.f64    %fd2844, %fd2844, 0.9999, 0.01;
	// end inline asm
	// begin inline asm
	fma.rn.f64    %fd2842, %fd2842, 0.9999, 0.01;
	// end inline asm
	// begin inline asm
	fma.rn.f64    %fd2844, %fd2844, 0.9999, 0.01;
	// end inline asm
	// begin inline asm
	fma.rn.f64    %fd2842, %fd2842, 0.9999, 0.01;
	// end inline asm
	// begin inline asm
	fma.rn.f64    %fd2844, %fd2844, 0.9999, 0.01;
	// end inline asm
	// begin inline asm
	fma.rn.f64    %fd2842, %fd2842, 0.9999, 0.01;
	// end inline asm
	// begin inline asm
	fma.rn.f64    %fd2844, %fd2844, 0.9999, 0.01;
	// end inline asm
	// begin inline asm
	fma.rn.f64    %fd2842, %fd2842, 0.9999, 0.01;
	// end inline asm
	// begin inline asm
	fma.rn.f64    %fd2844, %fd2844, 0.9999, 0.01;
	// end inline asm
	// begin inline asm
	fma.rn.f64    %fd2842, %fd2842, 0.9999, 0.01;
	// end inline asm
	// begin inline asm
	fma.rn.f64    %fd2844, %fd2844, 0.9999, 0.01;
	// end inline asm
	// begin inline asm
	fma.rn.f64    %fd2842, %fd2842, 0.9999, 0.01;
	// end inline asm
	// begin inline asm
	fma.rn.f64    %fd2844, %fd2844, 0.9999, 0.01;
	// end inline asm
	// begin inline asm
	fma.rn.f64    %fd2842, %fd2842, 0.9999, 0.01;
	// end inline asm
	// begin inline asm
	fma.rn.f64    %fd2844, %fd2844, 0.9999, 0.01;
	// end inline asm
	// begin inline asm
	fma.rn.f64    %fd2842, %fd2842, 0.9999, 0.01;
	// end inline asm
	// begin inline asm
	fma.rn.f64    %fd2844, %fd2844, 0.9999, 0.01;
	// end inline asm
	// begin inline asm
	fma.rn.f64    %fd2842, %fd2842, 0.9999, 0.01;
	// end inline asm
	// begin inline asm
	fma.rn.f64    %fd2844, %fd2844, 0.9999, 0.01;
	// end inline asm
	// begin inline asm
	fma.rn.f64    %fd2842, %fd2842, 0.9999, 0.01;
	// end inline asm
	// begin inline asm
	fma.rn.f64    %fd2844, %fd2844, 0.9999, 0.01;
	// end inline asm
	// begin inline asm
	fma.rn.f64    %fd2842, %fd2842, 0.9999, 0.01;
	// end inline asm
	// begin inline asm
	fma.rn.f64    %fd2844, %fd2844, 0.9999, 0.01;
	// end inline asm
	// begin inline asm
	fma.rn.f64    %fd2842, %fd2842, 0.9999, 0.01;
	// end inline asm
	// begin inline asm
	fma.rn.f64    %fd2844, %fd2844, 0.9999, 0.01;
	// end inline asm
	// begin inline asm
	fma.rn.f64    %fd2842, %fd2842, 0.9999, 0.01;
	// end inline asm
	// begin inline asm
	fma.rn.f64    %fd2844, %fd2844, 0.9999, 0.01;
	// end inline asm
	// begin inline asm
	fma.rn.f64    %fd2842, %fd2842, 0.9999, 0.01;
	// end inline asm
	// begin inline asm
	fma.rn.f64    %fd2844, %fd2844, 0.9999, 0.01;
	// end inline asm
	// begin inline asm
	fma.rn.f64    %fd2842, %fd2842, 0.9999, 0.01;
	// end inline asm
	// begin inline asm
	fma.rn.f64    %fd2844, %fd2844, 0.9999, 0.01;
	// end inline asm
	// begin inline asm
	fma.rn.f64    %fd2842, %fd2842, 0.9999, 0.01;
	// end inline asm
	// begin inline asm
	fma.rn.f64    %fd2844, %fd2844, 0.9999, 0.01;
	// end inline asm
	// begin inline asm
	fma.rn.f64    %fd2842, %fd2842, 0.9999, 0.01;
	// end inline asm
	// begin inline asm
	fma.rn.f64    %fd2844, %fd2844, 0.9999, 0.01;
	// end inline asm
	// begin inline asm
	fma.rn.f64    %fd2842, %fd2842, 0.9999, 0.01;
	// end inline asm
	// begin inline asm
	fma.rn.f64    %fd2844, %fd2844, 0.9999, 0.01;
	// end inline asm
	// begin inline asm
	fma.rn.f64    %fd2842, %fd2842, 0.9999, 0.01;
	// end inline asm
	// begin inline asm
	fma.rn.f64    %fd2844, %fd2844, 0.9999, 0.01;
	// end inline asm
	// begin inline asm
	fma.rn.f64    %fd2842, %fd2842, 0.9999, 0.01;
	// end inline asm
	// begin inline asm
	fma.rn.f64    %fd2844, %fd2844, 0.9999, 0.01;
	// end inline asm
	// begin inline asm
	fma.rn.f64    %fd2842, %fd2842, 0.9999, 0.01;
	// end inline asm
	// begin inline asm
	fma.rn.f64    %fd2844, %fd2844, 0.9999, 0.01;
	// end inline asm
	// begin inline asm
	fma.rn.f64    %fd2842, %fd2842, 0.9999, 0.01;
	// end inline asm
	// begin inline asm
	fma.rn.f64    %fd2844, %fd2844, 0.9999, 0.01;
	// end inline asm
	// begin inline asm
	fma.rn.f64    %fd2842, %fd2842, 0.9999, 0.01;
	// end inline asm
	// begin inline asm
	fma.rn.f64    %fd2844, %fd2844, 0.9999, 0.01;
	// end inline asm
	// begin inline asm
	fma.rn.f64    %fd2842, %fd2842, 0.9999, 0.01;
	// end inline asm
	// begin inline asm
	fma.rn.f64    %fd2844, %fd2844, 0.9999, 0.01;
	// end inline asm
	// begin inline asm
	fma.rn.f64    %fd2842, %fd2842, 0.9999, 0.01;
	// end inline asm
	// begin inline asm
	fma.rn.f64    %fd2844, %fd2844, 0.9999, 0.01;
	// end inline asm
	// begin inline asm
	fma.rn.f64    %fd2842, %fd2842, 0.9999, 0.01;
	// end inline asm
	// begin inline asm
	fma.rn.f64    %fd2844, %fd2844, 0.9999, 0.01;
	// end inline asm
	// begin inline asm
	fma.rn.f64    %fd2842, %fd2842, 0.9999, 0.01;
	// end inline asm
	// begin inline asm
	fma.rn.f64    %fd2844, %fd2844, 0.9999, 0.01;
	// end inline asm
	// begin inline asm
	fma.rn.f64    %fd2842, %fd2842, 0.9999, 0.01;
	// end inline asm
	// begin inline asm
	fma.rn.f64    %fd2844, %fd2844, 0.9999, 0.01;
	// end inline asm
	// begin inline asm
	fma.rn.f64    %fd2842, %fd2842, 0.9999, 0.01;
	// end inline asm
	// begin inline asm
	fma.rn.f64    %fd2844, %fd2844, 0.9999, 0.01;
	// end inline asm
	// begin inline asm
	fma.rn.f64    %fd2842, %fd2842, 0.9999, 0.01;
	// end inline asm
	// begin inline asm
	fma.rn.f64    %fd2844, %fd2844, 0.9999, 0.01;
	// end inline asm
	// begin inline asm
	fma.rn.f64    %fd2842, %fd2842, 0.9999, 0.01;
	// end inline asm
	// begin inline asm
	fma.rn.f64    %fd2844, %fd2844, 0.9999, 0.01;
	// end inline asm
	// begin inline asm
	fma.rn.f64    %fd2842, %fd2842, 0.9999, 0.01;
	// end inline asm
	// begin inline asm
	fma.rn.f64    %fd2844, %fd2844, 0.9999, 0.01;
	// end inline asm
	// begin inline asm
	fma.rn.f64    %fd2842, %fd2842, 0.9999, 0.01;
	// end inline asm
	// begin inline asm
	fma.rn.f64    %fd2844, %fd2844, 0.9999, 0.01;
	// end inline asm
	// begin inline asm
	fma.rn.f64    %fd2842, %fd2842, 0.9999, 0.01;
	// end inline asm
	// begin inline asm
	fma.rn.f64    %fd2844, %fd2844, 0.9999, 0.01;
	// end inline asm
	// begin inline asm
	fma.rn.f64    %fd2842, %fd2842, 0.9999, 0.01;
	// end inline asm
	// begin inline asm
	fma.rn.f64    %fd2844, %fd2844, 0.9999, 0.01;
	// end inline asm
	// begin inline asm
	fma.rn.f64    %fd2842, %fd2842, 0.9999, 0.01;
	// end inline asm
	// begin inline asm
	fma.rn.f64    %fd2844, %fd2844, 0.9999, 0.01;
	// end inline asm
	// begin inline asm
	fma.rn.f64    %fd2842, %fd2842, 0.9999, 0.01;
	// end inline asm
	// begin inline asm
	fma.rn.f64    %fd2844, %fd2844, 0.9999, 0.01;
	// end inline asm
	// begin inline asm
	fma.rn.f64    %fd2842, %fd2842, 0.9999, 0.01;
	// end inline asm
	// begin inline asm
	fma.rn.f64    %fd2844, %fd2844, 0.9999, 0.01;
	// end inline asm
	// begin inline asm
	fma.rn.f64    %fd2842, %fd2842, 0.9999, 0.01;
	// end inline asm
	// begin inline asm
	fma.rn.f64    %fd2844, %fd2844, 0.9999, 0.01;
	// end inline asm
	// begin inline asm
	fma.rn.f64    %fd2842, %fd2842, 0.9999, 0.01;
	// end inline asm
	// begin inline asm
	fma.rn.f64    %fd2844, %fd2844, 0.9999, 0.01;
	// end inline asm
	// begin inline asm
	fma.rn.f64    %fd2842, %fd2842, 0.9999, 0.01;
	// end inline asm
	// begin inline asm
	fma.rn.f64    %fd2844, %fd2844, 0.9999, 0.01;
	// end inline asm
	// begin inline asm
	fma.rn.f64    %fd2842, %fd2842, 0.9999, 0.01;
	// end inline asm
	// begin inline asm
	fma.rn.f64    %fd2844, %fd2844, 0.9999, 0.01;
	// end inline asm
	// begin inline asm
	fma.rn.f64    %fd2842, %fd2842, 0.9999, 0.01;
	// end inline asm
	// begin inline asm
	fma.rn.f64    %fd2844, %fd2844, 0.9999, 0.01;
	// end inline asm
	// begin inline asm
	fma.rn.f64    %fd2842, %fd2842, 0.9999, 0.01;
	// end inline asm
	// begin inline asm
	fma.rn.f64    %fd2844, %fd2844, 0.9999, 0.01;
	// end inline asm
	// begin inline asm
	fma.rn.f64    %fd2842, %fd2842, 0.9999, 0.01;
	// end inline asm
	// begin inline asm
	fma.rn.f64    %fd2844, %fd2844, 0.9999, 0.01;
	// end inline asm
	// begin inline asm
	fma.rn.f64    %fd2842, %fd2842, 0.9999, 0.01;
	// end inline asm
	// begin inline asm
	fma.rn.f64    %fd2844, %fd2844, 0.9999, 0.01;
	// end inline asm
	// begin inline asm
	fma.rn.f64    %fd2842, %fd2842, 0.9999, 0.01;
	// end inline asm
	// begin inline asm
	fma.rn.f64    %fd2844, %fd2844, 0.9999, 0.01;
	// end inline asm
	// begin inline asm
	fma.rn.f64    %fd2842, %fd2842, 0.9999, 0.01;
	// end inline asm
	// begin inline asm
	fma.rn.f64    %fd2844, %fd2844, 0.9999, 0.01;
	// end inline asm
	// begin inline asm
	fma.rn.f64    %fd2842, %fd2842, 0.9999, 0.01;
	// end inline asm
	// begin inline asm
	fma.rn.f64    %fd2844, %fd2844, 0.9999, 0.01;
	// end inline asm
	// begin inline asm
	fma.rn.f64    %fd2842, %fd2842, 0.9999, 0.01;
	// end inline asm
	// begin inline asm
	fma.rn.f64    %fd2844, %fd2844, 0.9999, 0.01;
	// end inline asm
	// begin inline asm
	fma.rn.f64    %fd2842, %fd2842, 0.9999, 0.01;
	// end inline asm
	// begin inline asm
	fma.rn.f64    %fd2844, %fd2844, 0.9999, 0.01;
	// end inline asm
	// begin inline asm
	fma.rn.f64    %fd2842, %fd2842, 0.9999, 0.01;
	// end inline asm
	// begin inline asm
	fma.rn.f64    %fd2844, %fd2844, 0.9999, 0.01;
	// end inline asm
	// begin inline asm
	fma.rn.f64    %fd2842, %fd2842, 0.9999, 0.01;
	// end inline asm
	// begin inline asm
	fma.rn.f64    %fd2844, %fd2844, 0.9999, 0.01;
	// end inline asm
	// begin inline asm
	fma.rn.f64    %fd2842, %fd2842, 0.9999, 0.01;
	// end inline asm
	// begin inline asm
	fma.rn.f64    %fd2844, %fd2844, 0.9999, 0.01;
	// end inline asm
	// begin inline asm
	fma.rn.f64    %fd2842, %fd2842, 0.9999, 0.01;
	// end inline asm
	// begin inline asm
	fma.rn.f64    %fd2844, %fd2844, 0.9999, 0.01;
	// end inline asm
	// begin inline asm
	fma.rn.f64    %fd2842, %fd2842, 0.9999, 0.01;
	// end inline asm
	// begin inline asm
	fma.rn.f64    %fd2844, %fd2844, 0.9999, 0.01;
	// end inline asm
	// begin inline asm
	fma.rn.f64    %fd2842, %fd2842, 0.9999, 0.01;
	// end inline asm
	// begin inline asm
	fma.rn.f64    %fd2844, %fd2844, 0.9999, 0.01;
	// end inline asm
	// begin inline asm
	fma.rn.f64    %fd2842, %fd2842, 0.9999, 0.01;
	// end inline asm
	// begin inline asm
	fma.rn.f64    %fd2844, %fd2844, 0.9999, 0.01;
	// end inline asm
	// begin inline asm
	fma.rn.f64    %fd2842, %fd2842, 0.9999, 0.01;
	// end inline asm
	// begin inline asm
	fma.rn.f64    %fd2844, %fd2844, 0.9999, 0.01;
	// end inline asm
	// begin inline asm
	fma.rn.f64    %fd2842, %fd2842, 0.9999, 0.01;
	// end inline asm
	// begin inline asm
	fma.rn.f64    %fd2844, %fd2844, 0.9999, 0.01;
	// end inline asm
	// begin inline asm
	fma.rn.f64    %fd2842, %fd2842, 0.9999, 0.01;
	// end inline asm
	// begin inline asm
	fma.rn.f64    %fd2844, %fd2844, 0.9999, 0.01;
	// end inline asm
	// begin inline asm
	fma.rn.f64    %fd2842, %fd2842, 0.9999, 0.01;
	// end inline asm
	// begin inline asm
	fma.rn.f64    %fd2844, %fd2844, 0.9999, 0.01;
	// end inline asm
	// begin inline asm
	fma.rn.f64    %fd2842, %fd2842, 0.9999, 0.01;
	// end inline asm
	// begin inline asm
	fma.rn.f64    %fd2844, %fd2844, 0.9999, 0.01;
	// end inline asm
	// begin inline asm
	fma.rn.f64    %fd2842, %fd2842, 0.9999, 0.01;
	// end inline asm
	// begin inline asm
	fma.rn.f64    %fd2844, %fd2844, 0.9999, 0.01;
	// end inline asm
	// begin inline asm
	fma.rn.f64    %fd2842, %fd2842, 0.9999, 0.01;
	// end inline asm
	// begin inline asm
	fma.rn.f64    %fd2844, %fd2844, 0.9999, 0.01;
	// end inline asm
	// begin inline asm
	fma.rn.f64    %fd2842, %fd2842, 0.9999, 0.01;
	// end inline asm
	// begin inline asm
	fma.rn.f64    %fd2844, %fd2844, 0.9999, 0.01;
	// end inline asm
	// begin inline asm
	fma.rn.f64    %fd2842, %fd2842, 0.9999, 0.01;
	// end inline asm
	// begin inline asm
	fma.rn.f64    %fd2844, %fd2844, 0.9999, 0.01;
	// end inline asm
	// begin inline asm
	fma.rn.f64    %fd2842, %fd2842, 0.9999, 0.01;
	// end inline asm
	// begin inline asm
	fma.rn.f64    %fd2844, %fd2844, 0.9999, 0.01;
	// end inline asm
	// begin inline asm
	fma.rn.f64    %fd2842, %fd2842, 0.9999, 0.01;
	// end inline asm
	// begin inline asm
	fma.rn.f64    %fd2844, %fd2844, 0.9999, 0.01;
	// end inline asm
	// begin inline asm
	fma.rn.f64    %fd2842, %fd2842, 0.9999, 0.01;
	// end inline asm
	// begin inline asm
	fma.rn.f64    %fd2844, %fd2844, 0.9999, 0.01;
	// end inline asm
	// begin inline asm
	fma.rn.f64    %fd2842, %fd2842, 0.9999, 0.01;
	// end inline asm
	// begin inline asm
	fma.rn.f64    %fd2844, %fd2844, 0.9999, 0.01;
	// end inline asm
	// begin inline asm
	fma.rn.f64    %fd2842, %fd2842, 0.9999, 0.01;
	// end inline asm
	// begin inline asm
	fma.rn.f64    %fd2844, %fd2844, 0.9999, 0.01;
	// end inline asm
	// begin inline asm
	fma.rn.f64    %fd2842, %fd2842, 0.9999, 0.01;
	// end inline asm
	// begin inline asm
	fma.rn.f64    %fd2844, %fd2844, 0.9999, 0.01;
	// end inline asm
	// begin inline asm
	fma.rn.f64    %fd2842, %fd2842, 0.9999, 0.01;
	// end inline asm
	// begin inline asm
	fma.rn.f64    %fd2844, %fd2844, 0.9999, 0.01;
	// end inline asm
	// begin inline asm
	fma.rn.f64    %fd2842, %fd2842, 0.9999, 0.01;
	// end inline asm
	// begin inline asm
	fma.rn.f64    %fd2844, %fd2844, 0.9999, 0.01;
	// end inline asm
	// begin inline asm
	fma.rn.f64    %fd2842, %fd2842, 0.9999, 0.01;
	// end inline asm
	// begin inline asm
	fma.rn.f64    %fd2844, %fd2844, 0.9999, 0.01;
	// end inline asm
	// begin inline asm
	fma.rn.f64    %fd2842, %fd2842, 0.9999, 0.01;
	// end inline asm
	// begin inline asm
	fma.rn.f64    %fd2844, %fd2844, 0.9999, 0.01;
	// end inline asm
	// begin inline asm
	fma.rn.f64    %fd2842, %fd2842, 0.9999, 0.01;
	// end inline asm
	// begin inline asm
	fma.rn.f64    %fd2844, %fd2844, 0.9999, 0.01;
	// end inline asm
	// begin inline asm
	fma.rn.f64    %fd2842, %fd2842, 0.9999, 0.01;
	// end inline asm
	// begin inline asm
	fma.rn.f64    %fd2844, %fd2844, 0.9999, 0.01;
	// end inline asm
	// begin inline asm
	fma.rn.f64    %fd2842, %fd2842, 0.9999, 0.01;
	// end inline asm
	// begin inline asm
	fma.rn.f64    %fd2844, %fd2844, 0.9999, 0.01;
	// end inline asm
	// begin inline asm
	fma.rn.f64    %fd2842, %fd2842, 0.9999, 0.01;
	// end inline asm
	// begin inline asm
	fma.rn.f64    %fd2844, %fd2844, 0.9999, 0.01;
	// end inline asm
	// begin inline asm
	fma.rn.f64    %fd2842, %fd2842, 0.9999, 0.01;
	// end inline asm
	// begin inline asm
	fma.rn.f64    %fd2844, %fd2844, 0.9999, 0.01;
	// end inline asm
	// begin inline asm
	fma.rn.f64    %fd2842, %fd2842, 0.9999, 0.01;
	// end inline asm
	// begin inline asm
	fma.rn.f64    %fd2844, %fd2844, 0.9999, 0.01;
	// end inline asm
	// begin inline asm
	fma.rn.f64    %fd2842, %fd2842, 0.9999, 0.01;
	// end inline asm
	// begin inline asm
	fma.rn.f64    %fd2844, %fd2844, 0.9999, 0.01;
	// end inline asm
	// begin inline asm
	fma.rn.f64    %fd2842, %fd2842, 0.9999, 0.01;
	// end inline asm
	// begin inline asm
	fma.rn.f64    %fd2844, %fd2844, 0.9999, 0.01;
	// end inline asm
	// begin inline asm
	fma.rn.f64    %fd2842, %fd2842, 0.9999, 0.01;
	// end inline asm
	// begin inline asm
	fma.rn.f64    %fd2844, %fd2844, 0.9999, 0.01;
	// end inline asm
	// begin inline asm
	fma.rn.f64    %fd2842, %fd2842, 0.9999, 0.01;
	// end inline asm
	// begin inline asm
	fma.rn.f64    %fd2844, %fd2844, 0.9999, 0.01;
	// end inline asm
	// begin inline asm
	fma.rn.f64    %fd2842, %fd2842, 0.9999, 0.01;
	// end inline asm
	// begin inline asm
	fma.rn.f64    %fd2844, %fd2844, 0.9999, 0.01;
	// end inline asm
	// begin inline asm
	fma.rn.f64    %fd2842, %fd2842, 0.9999, 0.01;
	// end inline asm
	// begin inline asm
	fma.rn.f64    %fd2844, %fd2844, 0.9999, 0.01;
	// end inline asm
	// begin inline asm
	fma.rn.f64    %fd2842, %fd2842, 0.9999, 0.01;
	// end inline asm
	// begin inline asm
	fma.rn.f64    %fd2844, %fd2844, 0.9999, 0.01;
	// end inline asm
	// begin inline asm
	fma.rn.f64    %fd2842, %fd2842, 0.9999, 0.01;
	// end inline asm
	// begin inline asm
	fma.rn.f64    %fd2844, %fd2844, 0.9999, 0.01;
	// end inline asm
	// begin inline asm
	fma.rn.f64    %fd2842, %fd2842, 0.9999, 0.01;
	// end inline asm
	// begin inline asm
	fma.rn.f64    %fd2844, %fd2844, 0.9999, 0.01;
	// end inline asm
	// begin inline asm
	fma.rn.f64    %fd2842, %fd2842, 0.9999, 0.01;
	// end inline asm
	// begin inline asm
	fma.rn.f64    %fd2844, %fd2844, 0.9999, 0.01;
	// end inline asm
	// begin inline asm
	fma.rn.f64    %fd2842, %fd2842, 0.9999, 0.01;
	// end inline asm
	// begin inline asm
	fma.rn.f64    %fd2844, %fd2844, 0.9999, 0.01;
	// end inline asm
	// begin inline asm
	fma.rn.f64    %fd2842, %fd2842, 0.9999, 0.01;
	// end inline asm
	// begin inline asm
	fma.rn.f64    %fd2844, %fd2844, 0.9999, 0.01;
	// end inline asm
	// begin inline asm
	fma.rn.f64    %fd2842, %fd2842, 0.9999, 0.01;
	// end inline asm
	// begin inline asm
	fma.rn.f64    %fd2844, %fd2844, 0.9999, 0.01;
	// end inline asm
	// begin inline asm
	fma.rn.f64    %fd2842, %fd2842, 0.9999, 0.01;
	// end inline asm
	// begin inline asm
	fma.rn.f64    %fd2844, %fd2844, 0.9999, 0.01;
	// end inline asm
	// begin inline asm
	fma.rn.f64    %fd2842, %fd2842, 0.9999, 0.01;
	// end inline asm
	// begin inline asm
	fma.rn.f64    %fd2844, %fd2844, 0.9999, 0.01;
	// end inline asm
	// begin inline asm
	fma.rn.f64    %fd2842, %fd2842, 0.9999, 0.01;
	// end inline asm
	// begin inline asm
	fma.rn.f64    %fd2844, %fd2844, 0.9999, 0.01;
	// end inline asm
	// begin inline asm
	fma.rn.f64    %fd2842, %fd2842, 0.9999, 0.01;
	// end inline asm
	// begin inline asm
	fma.rn.f64    %fd2844, %fd2844, 0.9999, 0.01;
	// end inline asm
	// begin inline asm
	fma.rn.f64    %fd2842, %fd2842, 0.9999, 0.01;
	// end inline asm
	// begin inline asm
	fma.rn.f64    %fd2844, %fd2844, 0.9999, 0.01;
	// end inline asm
	// begin inline asm
	fma.rn.f64    %fd2842, %fd2842, 0.9999, 0.01;
	// end inline asm
	// begin inline asm
	fma.rn.f64    %fd2844, %fd2844, 0.9999, 0.01;
	// end inline asm
	// begin inline asm
	fma.rn.f64    %fd2842, %fd2842, 0.9999, 0.01;
	// end inline asm
	// begin inline asm
	fma.rn.f64    %fd2844, %fd2844, 0.9999, 0.01;
	// end inline asm
	// begin inline asm
	fma.rn.f64    %fd2842, %fd2842, 0.9999, 0.01;
	// end inline asm
	// begin inline asm
	fma.rn.f64    %fd2844, %fd2844, 0.9999, 0.01;
	// end inline asm
	// begin inline asm
	fma.rn.f64    %fd2842, %fd2842, 0.9999, 0.01;
	// end inline asm
	// begin inline asm
	fma.rn.f64    %fd2844, %fd2844, 0.9999, 0.01;
	// end inline asm
	// begin inline asm
	fma.rn.f64    %fd2842, %fd2842, 0.9999, 0.01;
	// end inline asm
	// begin inline asm
	fma.rn.f64    %fd2844, %fd2844, 0.9999, 0.01;
	// end inline asm
	// begin inline asm
	fma.rn.f64    %fd2842, %fd2842, 0.9999, 0.01;
	// end inline asm
	// begin inline asm
	fma.rn.f64    %fd2844, %fd2844, 0.9999, 0.01;
	// end inline asm
	// begin inline asm
	fma.rn.f64    %fd2842, %fd2842, 0.9999, 0.01;
	// end inline asm
	// begin inline asm
	fma.rn.f64    %fd2844, %fd2844, 0.9999, 0.01;
	// end inline asm
	// begin inline asm
	fma.rn.f64    %fd2842, %fd2842, 0.9999, 0.01;
	// end inline asm
	// begin inline asm
	fma.rn.f64    %fd2844, %fd2844, 0.9999, 0.01;
	// end inline asm
	// begin inline asm
	fma.rn.f64    %fd2842, %fd2842, 0.9999, 0.01;
	// end inline asm
	// begin inline asm
	fma.rn.f64    %fd2844, %fd2844, 0.9999, 0.01;
	// end inline asm
	// begin inline asm
	fma.rn.f64    %fd2842, %fd2842, 0.9999, 0.01;
	// end inline asm
	// begin inline asm
	fma.rn.f64    %fd2844, %fd2844, 0.9999, 0.01;
	// end inline asm
	// begin inline asm
	fma.rn.f64    %fd2842, %fd2842, 0.9999, 0.01;
	// end inline asm
	// begin inline asm
	fma.rn.f64    %fd2844, %fd2844, 0.9999, 0.01;
	// end inline asm
	// begin inline asm
	fma.rn.f64    %fd2842, %fd2842, 0.9999, 0.01;
	// end inline asm
	// begin inline asm
	fma.rn.f64    %fd2844, %fd2844, 0.9999, 0.01;
	// end inline asm
	// begin inline asm
	fma.rn.f64    %fd2842, %fd2842, 0.9999, 0.01;
	// end inline asm
	// begin inline asm
	fma.rn.f64    %fd2844, %fd2844, 0.9999, 0.01;
	// end inline asm
	// begin inline asm
	fma.rn.f64    %fd2842, %fd2842, 0.9999, 0.01;
	// end inline asm
	// begin inline asm
	fma.rn.f64    %fd2844, %fd2844, 0.9999, 0.01;
	// end inline asm
	// begin inline asm
	fma.rn.f64    %fd2842, %fd2842, 0.9999, 0.01;
	// end inline asm
	// begin inline asm
	fma.rn.f64    %fd2844, %fd2844, 0.9999, 0.01;
	// end inline asm
	// begin inline asm
	fma.rn.f64    %fd2842, %fd2842, 0.9999, 0.01;
	// end inline asm
	// begin inline asm
	fma.rn.f64    %fd2844, %fd2844, 0.9999, 0.01;
	// end inline asm
	// begin inline asm
	fma.rn.f64    %fd2842, %fd2842, 0.9999, 0.01;
	// end inline asm
	// begin inline asm
	fma.rn.f64    %fd2844, %fd2844, 0.9999, 0.01;
	// end inline asm
	// begin inline asm
	fma.rn.f64    %fd2842, %fd2842, 0.9999, 0.01;
	// end inline asm
	// begin inline asm
	fma.rn.f64    %fd2844, %fd2844, 0.9999, 0.01;
	// end inline asm
	// begin inline asm
	fma.rn.f64    %fd2842, %fd2842, 0.9999, 0.01;
	// end inline asm
	// begin inline asm
	fma.rn.f64    %fd2844, %fd2844, 0.9999, 0.01;
	// end inline asm
	// begin inline asm
	fma.rn.f64    %fd2842, %fd2842, 0.9999, 0.01;
	// end inline asm
	// begin inline asm
	fma.rn.f64    %fd2844, %fd2844, 0.9999, 0.01;
	// end inline asm
	// begin inline asm
	fma.rn.f64    %fd2842, %fd2842, 0.9999, 0.01;
	// end inline asm
	// begin inline asm
	fma.rn.f64    %fd2844, %fd2844, 0.9999, 0.01;
	// end inline asm
	// begin inline asm
	fma.rn.f64    %fd2842, %fd2842, 0.9999, 0.01;
	// end inline asm
	// begin inline asm
	fma.rn.f64    %fd2844, %fd2844, 0.9999, 0.01;
	// end inline asm
	// begin inline asm
	fma.rn.f64    %fd2842, %fd2842, 0.9999, 0.01;
	// end inline asm
	// begin inline asm
	fma.rn.f64    %fd2844, %fd2844, 0.9999, 0.01;
	// end inline asm
	// begin inline asm
	fma.rn.f64    %fd2842, %fd2842, 0.9999, 0.01;
	// end inline asm
	// begin inline asm
	fma.rn.f64    %fd2844, %fd2844, 0.9999, 0.01;
	// end inline asm
	// begin inline asm
	fma.rn.f64    %fd2842, %fd2842, 0.9999, 0.01;
	// end inline asm
	// begin inline asm
	fma.rn.f64    %fd2844, %fd2844, 0.9999, 0.01;
	// end inline asm
	// begin inline asm
	fma.rn.f64    %fd2842, %fd2842, 0.9999, 0.01;
	// end inline asm
	// begin inline asm
	fma.rn.f64    %fd2844, %fd2844, 0.9999, 0.01;
	// end inline asm
	// begin inline asm
	fma.rn.f64    %fd2842, %fd2842, 0.9999, 0.01;
	// end inline asm
	// begin inline asm
	fma.rn.f64    %fd2844, %fd2844, 0.9999, 0.01;
	// end inline asm
	// begin inline asm
	fma.rn.f64    %fd2842, %fd2842, 0.9999, 0.01;
	// end inline asm
	// begin inline asm
	fma.rn.f64    %fd2844, %fd2844, 0.9999, 0.01;
	// end inline asm
	// begin inline asm
	fma.rn.f64    %fd2842, %fd2842, 0.9999, 0.01;
	// end inline asm
	// begin inline asm
	fma.rn.f64    %fd2844, %fd2844, 0.9999, 0.01;
	// end inline asm
	// begin inline asm
	fma.rn.f64    %fd2842, %fd2842, 0.9999, 0.01;
	// end inline asm
	// begin inline asm
	fma.rn.f64    %fd2844, %fd2844, 0.9999, 0.01;
	// end inline asm
	// begin inline asm
	fma.rn.f64    %fd2842, %fd2842, 0.9999, 0.01;
	// end inline asm
	// begin inline asm
	fma.rn.f64    %fd2844, %fd2844, 0.9999, 0.01;
	// end inline asm
	// begin inline asm
	fma.rn.f64    %fd2842, %fd2842, 0.9999, 0.01;
	// end inline asm
	// begin inline asm
	fma.rn.f64    %fd2844, %fd2844, 0.9999, 0.01;
	// end inline asm
	// begin inline asm
	fma.rn.f64    %fd2842, %fd2842, 0.9999, 0.01;
	// end inline asm
	// begin inline asm
	fma.rn.f64    %fd2844, %fd2844, 0.9999, 0.01;
	// end inline asm
	// begin inline asm
	fma.rn.f64    %fd2842, %fd2842, 0.9999, 0.01;
	// end inline asm
	// begin inline asm
	fma.rn.f64    %fd2844, %fd2844, 0.9999, 0.01;
	// end inline asm
	// begin inline asm
	fma.rn.f64    %fd2842, %fd2842, 0.9999, 0.01;
	// end inline asm
	// begin inline asm
	fma.rn.f64    %fd2844, %fd2844, 0.9999, 0.01;
	// end inline asm
	// begin inline asm
	fma.rn.f64    %fd2842, %fd2842, 0.9999, 0.01;
	// end inline asm
	// begin inline asm
	fma.rn.f64    %fd2844, %fd2844, 0.9999, 0.01;
	// end inline asm
	// begin inline asm
	fma.rn.f64    %fd2842, %fd2842, 0.9999, 0.01;
	// end inline asm
	// begin inline asm
	fma.rn.f64    %fd2844, %fd2844, 0.9999, 0.01;
	// end inline asm
	// begin inline asm
	fma.rn.f64    %fd2842, %fd2842, 0.9999, 0.01;
	// end inline asm
	// begin inline asm
	fma.rn.f64    %fd2844, %fd2844, 0.9999, 0.01;
	// end inline asm
	// begin inline asm
	fma.rn.f64    %fd2842, %fd2842, 0.9999, 0.01;
	// end inline asm
	// begin inline asm
	fma.rn.f64    %fd2844, %fd2844, 0.9999, 0.01;
	// end inline asm
	// begin inline asm
	fma.rn.f64    %fd2842, %fd2842, 0.9999, 0.01;
	// end inline asm
	// begin inline asm
	fma.rn.f64    %fd2844, %fd2844, 0.9999, 0.01;
	// end inline asm
	// begin inline asm
	fma.rn.f64    %fd2842, %fd2842, 0.9999, 0.01;
	// end inline asm
	// begin inline asm
	fma.rn.f64    %fd2844, %fd2844, 0.9999, 0.01;
	// end inline asm
	// begin inline asm
	fma.rn.f64    %fd2842, %fd2842, 0.9999, 0.01;
	// end inline asm
	// begin inline asm
	fma.rn.f64    %fd2844, %fd2844, 0.9999, 0.01;
	// end inline asm
	// begin inline asm
	fma.rn.f64    %fd2842, %fd2842, 0.9999, 0.01;
	// end inline asm
	// begin inline asm
	fma.rn.f64    %fd2844, %fd2844, 0.9999, 0.01;
	// end inline asm
	// begin inline asm
	fma.rn.f64    %fd2842, %fd2842, 0.9999, 0.01;
	// end inline asm
	// begin inline asm
	fma.rn.f64    %fd2844, %fd2844, 0.9999, 0.01;
	// end inline asm
	// begin inline asm
	fma.rn.f64    %fd2842, %fd2842, 0.9999, 0.01;
	// end inline asm
	// begin inline asm
	fma.rn.f64    %fd2844, %fd2844, 0.9999, 0.01;
	// end inline asm
	// begin inline asm
	fma.rn.f64    %fd2842, %fd2842, 0.9999, 0.01;
	// end inline asm
	// begin inline asm
	fma.rn.f64    %fd2844, %fd2844, 0.9999, 0.01;
	// end inline asm
	// begin inline asm
	fma.rn.f64    %fd2842, %fd2842, 0.9999, 0.01;
	// end inline asm
	// begin inline asm
	fma.rn.f64    %fd2844, %fd2844, 0.9999, 0.01;
	// end inline asm
	// begin inline asm
	fma.rn.f64    %fd2842, %fd2842, 0.9999, 0.01;
	// end inline asm
	// begin inline asm
	fma.rn.f64    %fd2844, %fd2844, 0.9999, 0.01;
	// end inline asm
	// begin inline asm
	fma.rn.f64    %fd2842, %fd2842, 0.9999, 0.01;
	// end inline asm
	// begin inline asm
	fma.rn.f64    %fd2844, %fd2844, 0.9999, 0.01;
	// end inline asm
	// begin inline asm
	fma.rn.f64    %fd2842, %fd2842, 0.9999, 0.01;
	// end inline asm
	// begin inline asm
	fma.rn.f64    %fd2844, %fd2844, 0.9999, 0.01;
	// end inline asm
	// begin inline asm
	fma.rn.f64    %fd2842, %fd2842, 0.9999, 0.01;
	// end inline asm
	// begin inline asm
	fma.rn.f64    %fd2844, %fd2844, 0.9999, 0.01;
	// end inline asm
	// begin inline asm
	fma.rn.f64    %fd2842, %fd2842, 0.9999, 0.01;
	// end inline asm
	// begin inline asm
	fma.rn.f64    %fd2844, %fd2844, 0.9999, 0.01;
	// end inline asm
	// begin inline asm
	fma.rn.f64    %fd2842, %fd2842, 0.9999, 0.01;
	// end inline asm
	// begin inline asm
	fma.rn.f64    %fd2844, %fd2844, 0.9999, 0.01;
	// end inline asm
	// begin inline asm
	fma.rn.f64    %fd2842, %fd2842, 0.9999, 0.01;
	// end inline asm
	// begin inline asm
	fma.rn.f64    %fd2844, %fd2844, 0.9999, 0.01;
	// end inline asm
	// begin inline asm
	fma.rn.f64    %fd2842, %fd2842, 0.9999, 0.01;
	// end inline asm
	// begin inline asm
	fma.rn.f64    %fd2844, %fd2844, 0.9999, 0.01;
	// end inline asm
	// begin inline asm
	fma.rn.f64    %fd2842, %fd2842, 0.9999, 0.01;
	// end inline asm
	// begin inline asm
	fma.rn.f64    %fd2844, %fd2844, 0.9999, 0.01;
	// end inline asm
	// begin inline asm
	fma.rn.f64    %fd2842, %fd2842, 0.9999, 0.01;
	// end inline asm
	// begin inline asm
	fma.rn.f64    %fd2844, %fd2844, 0.9999, 0.01;
	// end inline asm
	// begin inline asm
	fma.rn.f64    %fd2842, %fd2842, 0.9999, 0.01;
	// end inline asm
	// begin inline asm
	fma.rn.f64    %fd2844, %fd2844, 0.9999, 0.01;
	// end inline asm
	// begin inline asm
	fma.rn.f64    %fd2842, %fd2842, 0.9999, 0.01;
	// end inline asm
	// begin inline asm
	fma.rn.f64    %fd2844, %fd2844, 0.9999, 0.01;
	// end inline asm
	// begin inline asm
	fma.rn.f64    %fd2842, %fd2842, 0.9999, 0.01;
	// end inline asm
	// begin inline asm
	fma.rn.f64    %fd2844, %fd2844, 0.9999, 0.01;
	// end inline asm
	// begin inline asm
	fma.rn.f64    %fd2842, %fd2842, 0.9999, 0.01;
	// end inline asm
	// begin inline asm
	fma.rn.f64    %fd2844, %fd2844, 0.9999, 0.01;
	// end inline asm
	// begin inline asm
	fma.rn.f64    %fd2842, %fd2842, 0.9999, 0.01;
	// end inline asm
	// begin inline asm
	fma.rn.f64    %fd2844, %fd2844, 0.9999, 0.01;
	// end inline asm
	// begin inline asm
	fma.rn.f64    %fd2842, %fd2842, 0.9999, 0.01;
	// end inline asm
	// begin inline asm
	fma.rn.f64    %fd2844, %fd2844, 0.9999, 0.01;
	// end inline asm
	// begin inline asm
	fma.rn.f64    %fd2842, %fd2842, 0.9999, 0.01;
	// end inline asm
	// begin inline asm
	fma.rn.f64    %fd2844, %fd2844, 0.9999, 0.01;
	// end inline asm
	// begin inline asm
	fma.rn.f64    %fd2842, %fd2842, 0.9999, 0.01;
	// end inline asm
	// begin inline asm
	fma.rn.f64    %fd2844, %fd2844, 0.9999, 0.01;
	// end inline asm
	// begin inline asm
	fma.rn.f64    %fd2842, %fd2842, 0.9999, 0.01;
	// end inline asm
	// begin inline asm
	fma.rn.f64    %fd2844, %fd2844, 0.9999, 0.01;
	// end inline asm
	// begin inline asm
	fma.rn.f64    %fd2842, %fd2842, 0.9999, 0.01;
	// end inline asm
	// begin inline asm
	fma.rn.f64    %fd2844, %fd2844, 0.9999, 0.01;
	// end inline asm
	// begin inline asm
	fma.rn.f64    %fd2842, %fd2842, 0.9999, 0.01;
	// end inline asm
	// begin inline asm
	fma.rn.f64    %fd2844, %fd2844, 0.9999, 0.01;
	// end inline asm
	// begin inline asm
	fma.rn.f64    %fd2842, %fd2842, 0.9999, 0.01;
	// end inline asm
	// begin inline asm
	fma.rn.f64    %fd2844, %fd2844, 0.9999, 0.01;
	// end inline asm
	// begin inline asm
	fma.rn.f64    %fd2842, %fd2842, 0.9999, 0.01;
	// end inline asm
	// begin inline asm
	fma.rn.f64    %fd2844, %fd2844, 0.9999, 0.01;
	// end inline asm
	// begin inline asm
	fma.rn.f64    %fd2842, %fd2842, 0.9999, 0.01;
	// end inline asm
	// begin inline asm
	fma.rn.f64    %fd2844, %fd2844, 0.9999, 0.01;
	// end inline asm
	// begin inline asm
	fma.rn.f64    %fd2842, %fd2842, 0.9999, 0.01;
	// end inline asm
	// begin inline asm
	fma.rn.f64    %fd2844, %fd2844, 0.9999, 0.01;
	// end inline asm
	// begin inline asm
	fma.rn.f64    %fd2842, %fd2842, 0.9999, 0.01;
	// end inline asm
	// begin inline asm
	fma.rn.f64    %fd2844, %fd2844, 0.9999, 0.01;
	// end inline asm
	// begin inline asm
	fma.rn.f64    %fd2842, %fd2842, 0.9999, 0.01;
	// end inline asm
	// begin inline asm
	fma.rn.f64    %fd2844, %fd2844, 0.9999, 0.01;
	// end inline asm
	// begin inline asm
	fma.rn.f64    %fd2842, %fd2842, 0.9999, 0.01;
	// end inline asm
	// begin inline asm
	fma.rn.f64    %fd2844, %fd2844, 0.9999, 0.01;
	// end inline asm
	// begin inline asm
	fma.rn.f64    %fd2842, %fd2842, 0.9999, 0.01;
	// end inline asm
	// begin inline asm
	fma.rn.f64    %fd2844, %fd2844, 0.9999, 0.01;
	// end inline asm
	// begin inline asm
	fma.rn.f64    %fd2842, %fd2842, 0.9999, 0.01;
	// end inline asm
	// begin inline asm
	fma.rn.f64    %fd2844, %fd2844, 0.9999, 0.01;
	// end inline asm
	// begin inline asm
	fma.rn.f64    %fd2842, %fd2842, 0.9999, 0.01;
	// end inline asm
	// begin inline asm
	fma.rn.f64    %fd2844, %fd2844, 0.9999, 0.01;
	// end inline asm
	// begin inline asm
	fma.rn.f64    %fd2842, %fd2842, 0.9999, 0.01;
	// end inline asm
	// begin inline asm
	fma.rn.f64    %fd2844, %fd2844, 0.9999, 0.01;
	// end inline asm
	// begin inline asm
	fma.rn.f64    %fd2842, %fd2842, 0.9999, 0.01;
	// end inline asm
	// begin inline asm
	fma.rn.f64    %fd2844, %fd2844, 0.9999, 0.01;
	// end inline asm
	// begin inline asm
	fma.rn.f64    %fd2842, %fd2842, 0.9999, 0.01;
	// end inline asm
	// begin inline asm
	fma.rn.f64    %fd2844, %fd2844, 0.9999, 0.01;
	// end inline asm
	// begin inline asm
	fma.rn.f64    %fd2842, %fd2842, 0.9999, 0.01;
	// end inline asm
	// begin inline asm
	fma.rn.f64    %fd2844, %fd2844, 0.9999, 0.01;
	// end inline asm
	// begin inline asm
	fma.rn.f64    %fd2842, %fd2842, 0.9999, 0.01;
	// end inline asm
	// begin inline asm
	fma.rn.f64    %fd2844, %fd2844, 0.9999, 0.01;
	// end inline asm
	// begin inline asm
	fma.rn.f64    %fd2842, %fd2842, 0.9999, 0.01;
	// end inline asm
	// begin inline asm
	fma.rn.f64    %fd2844, %fd2844, 0.9999, 0.01;
	// end inline asm
	// begin inline asm
	fma.rn.f64    %fd2842, %fd2842, 0.9999, 0.01;
	// end inline asm
	// begin inline asm
	fma.rn.f64    %fd2844, %fd2844, 0.9999, 0.01;
	// end inline asm
	// begin inline asm
	fma.rn.f64    %fd2842, %fd2842, 0.9999, 0.01;
	// end inline asm
	// begin inline asm
	fma.rn.f64    %fd2844, %fd2844, 0.9999, 0.01;
	// end inline asm
	// begin inline asm
	fma.rn.f64    %fd2842, %fd2842, 0.9999, 0.01;
	// end inline asm
	// begin inline asm
	fma.rn.f64    %fd2844, %fd2844, 0.9999, 0.01;
	// end inline asm
	// begin inline asm
	fma.rn.f64    %fd2842, %fd2842, 0.9999, 0.01;
	// end inline asm
	// begin inline asm
	fma.rn.f64    %fd2844, %fd2844, 0.9999, 0.01;
	// end inline asm
	// begin inline asm
	fma.rn.f64    %fd2842, %fd2842, 0.9999, 0.01;
	// end inline asm
	// begin inline asm
	fma.rn.f64    %fd2844, %fd2844, 0.9999, 0.01;
	// end inline asm
	// begin inline asm
	fma.rn.f64    %fd2842, %fd2842, 0.9999, 0.01;
	// end inline asm
	// begin inline asm
	fma.rn.f64    %fd2844, %fd2844, 0.9999, 0.01;
	// end inline asm
	// begin inline asm
	fma.rn.f64    %fd2842, %fd2842, 0.9999, 0.01;
	// end inline asm
	// begin inline asm
	fma.rn.f64    %fd2844, %fd2844, 0.9999, 0.01;
	// end inline asm
	// begin inline asm
	fma.rn.f64    %fd2842, %fd2842, 0.9999, 0.01;
	// end inline asm
	// begin inline asm
	fma.rn.f64    %fd2844, %fd2844, 0.9999, 0.01;
	// end inline asm
	// begin inline asm
	fma.rn.f64    %fd2842, %fd2842, 0.9999, 0.01;
	// end inline asm
	// begin inline asm
	fma.rn.f64    %fd2844, %fd2844, 0.9999, 0.01;
	// end inline asm
	// begin inline asm
	fma.rn.f64    %fd2842, %fd2842, 0.9999, 0.01;
	// end inline asm
	// begin inline asm
	fma.rn.f64    %fd2844, %fd2844, 0.9999, 0.01;
	// end inline asm
	// begin inline asm
	fma.rn.f64    %fd2842, %fd2842, 0.9999, 0.01;
	// end inline asm
	// begin inline asm
	fma.rn.f64    %fd2844, %fd2844, 0.9999, 0.01;
	// end inline asm
	// begin inline asm
	fma.rn.f64    %fd2842, %fd2842, 0.9999, 0.01;
	// end inline asm
	// begin inline asm
	fma.rn.f64    %fd2844, %fd2844, 0.9999, 0.01;
	// end inline asm
	// begin inline asm
	fma.rn.f64    %fd2842, %fd2842, 0.9999, 0.01;
	// end inline asm
	// begin inline asm
	fma.rn.f64    %fd2844, %fd2844, 0.9999, 0.01;
	// end inline asm
	// begin inline asm
	fma.rn.f64    %fd2842, %fd2842, 0.9999, 0.01;
	// end inline asm
	// begin inline asm
	fma.rn.f64    %fd2844, %fd2844, 0.9999, 0.01;
	// end inline asm
	// begin inline asm
	fma.rn.f64    %fd2842, %fd2842, 0.9999, 0.01;
	// end inline asm
	// begin inline asm
	fma.rn.f64    %fd2844, %fd2844, 0.9999, 0.01;
	// end inline asm
	// begin inline asm
	fma.rn.f64    %fd2842, %fd2842, 0.9999, 0.01;
	// end inline asm
	// begin inline asm
	fma.rn.f64    %fd2844, %fd2844, 0.9999, 0.01;
	// end inline asm
	// begin inline asm
	fma.rn.f64    %fd2842, %fd2842, 0.9999, 0.01;
	// end inline asm
	// begin inline asm
	fma.rn.f64    %fd2844, %fd2844, 0.9999, 0.01;
	// end inline asm
	// begin inline asm
	fma.rn.f64    %fd2842, %fd2842, 0.9999, 0.01;
	// end inline asm
	// begin inline asm
	fma.rn.f64    %fd2844, %fd2844, 0.9999, 0.01;
	// end inline asm
	// begin inline asm
	fma.rn.f64    %fd2842, %fd2842, 0.9999, 0.01;
	// end inline asm
	// begin inline asm
	fma.rn.f64    %fd2844, %fd2844, 0.9999, 0.01;
	// end inline asm
	// begin inline asm
	fma.rn.f64    %fd2842, %fd2842, 0.9999, 0.01;
	// end inline asm
	// begin inline asm
	fma.rn.f64    %fd2844, %fd2844, 0.9999, 0.01;
	// end inline asm
	// begin inline asm
	fma.rn.f64    %fd2842, %fd2842, 0.9999, 0.01;
	// end inline asm
	// begin inline asm
	fma.rn.f64    %fd2844, %fd2844, 0.9999, 0.01;
	// end inline asm
	// begin inline asm
	fma.rn.f64    %fd2842, %fd2842, 0.9999, 0.01;
	// end inline asm
	// begin inline asm
	fma.rn.f64    %fd2844, %fd2844, 0.9999, 0.01;
	// end inline asm
	// begin inline asm
	fma.rn.f64    %fd2842, %fd2842, 0.9999, 0.01;
	// end inline asm
	// begin inline asm
	fma.rn.f64    %fd2844, %fd2844, 0.9999, 0.01;
	// end inline asm
	// begin inline asm
	fma.rn.f64    %fd2842, %fd2842, 0.9999, 0.01;
	// end inline asm
	// begin inline asm
	fma.rn.f64    %fd2844, %fd2844, 0.9999, 0.01;
	// end inline asm
	// begin inline asm
	fma.rn.f64    %fd2842, %fd2842, 0.9999, 0.01;
	// end inline asm
	// begin inline asm
	fma.rn.f64    %fd2844, %fd2844, 0.9999, 0.01;
	// end inline asm
	// begin inline asm
	fma.rn.f64    %fd2842, %fd2842, 0.9999, 0.01;
	// end inline asm
	// begin inline asm
	fma.rn.f64    %fd2844, %fd2844, 0.9999, 0.01;
	// end inline asm
	// begin inline asm
	fma.rn.f64    %fd2842, %fd2842, 0.9999, 0.01;
	// end inline asm
	// begin inline asm
	fma.rn.f64    %fd2844, %fd2844, 0.9999, 0.01;
	// end inline asm
	// begin inline asm
	fma.rn.f64    %fd2842, %fd2842, 0.9999, 0.01;
	// end inline asm
	// begin inline asm
	fma.rn.f64    %fd2844, %fd2844, 0.9999, 0.01;
	// end inline asm
	// begin inline asm
	fma.rn.f64    %fd2842, %fd2842, 0.9999, 0.01;
	// end inline asm
	// begin inline asm
	fma.rn.f64    %fd2844, %fd2844, 0.9999, 0.01;
	// end inline asm
	// begin inline asm
	fma.rn.f64    %fd2842, %fd2842, 0.9999, 0.01;
	// end inline asm
	// begin inline asm
	fma.rn.f64    %fd2844, %fd2844, 0.9999, 0.01;
	// end inline asm
	// begin inline asm
	fma.rn.f64    %fd2842, %fd2842, 0.9999, 0.01;
	// end inline asm
	// begin inline asm
	fma.rn.f64    %fd2844, %fd2844, 0.9999, 0.01;
	// end inline asm
	// begin inline asm
	fma.rn.f64    %fd2842, %fd2842, 0.9999, 0.01;
	// end inline asm
	// begin inline asm
	fma.rn.f64    %fd2844, %fd2844, 0.9999, 0.01;
	// end inline asm
	// begin inline asm
	fma.rn.f64    %fd2842, %fd2842, 0.9999, 0.01;
	// end inline asm
	// begin inline asm
	fma.rn.f64    %fd2844, %fd2844, 0.9999, 0.01;
	// end inline asm
	// begin inline asm
	fma.rn.f64    %fd2842, %fd2842, 0.9999, 0.01;
	// end inline asm
	// begin inline asm
	fma.rn.f64    %fd2844, %fd2844, 0.9999, 0.01;
	// end inline asm
	// begin inline asm
	fma.rn.f64    %fd2842, %fd2842, 0.9999, 0.01;
	// end inline asm
	// begin inline asm
	fma.rn.f64    %fd2844, %fd2844, 0.9999, 0.01;
	// end inline asm
	// begin inline asm
	fma.rn.f64    %fd2842, %fd2842, 0.9999, 0.01;
	// end inline asm
	// begin inline asm
	fma.rn.f64    %fd2844, %fd2844, 0.9999, 0.01;
	// end inline asm
	// begin inline asm
	fma.rn.f64    %fd2842, %fd2842, 0.9999, 0.01;
	// end inline asm
	// begin inline asm
	fma.rn.f64    %fd2844, %fd2844, 0.9999, 0.01;
	// end inline asm
	// begin inline asm
	fma.rn.f64    %fd2842, %fd2842, 0.9999, 0.01;
	// end inline asm
	// begin inline asm
	fma.rn.f64    %fd2844, %fd2844, 0.9999, 0.01;
	// end inline asm
	// begin inline asm
	fma.rn.f64    %fd2842, %fd2842, 0.9999, 0.01;
	// end inline asm
	// begin inline asm
	fma.rn.f64    %fd2844, %fd2844, 0.9999, 0.01;
	// end inline asm
	// begin inline asm
	fma.rn.f64    %fd2842, %fd2842, 0.9999, 0.01;
	// end inline asm
	// begin inline asm
	fma.rn.f64    %fd2844, %fd2844, 0.9999, 0.01;
	// end inline asm
	// begin inline asm
	fma.rn.f64    %fd2842, %fd2842, 0.9999, 0.01;
	// end inline asm
	// begin inline asm
	fma.rn.f64    %fd2844, %fd2844, 0.9999, 0.01;
	// end inline asm
	// begin inline asm
	fma.rn.f64    %fd2842, %fd2842, 0.9999, 0.01;
	// end inline asm
	// begin inline asm
	fma.rn.f64    %fd2844, %fd2844, 0.9999, 0.01;
	// end inline asm
	// begin inline asm
	fma.rn.f64    %fd2842, %fd2842, 0.9999, 0.01;
	// end inline asm
	// begin inline asm
	fma.rn.f64    %fd2844, %fd2844, 0.9999, 0.01;
	// end inline asm
	// begin inline asm
	fma.rn.f64    %fd2842, %fd2842, 0.9999, 0.01;
	// end inline asm
	// begin inline asm
	fma.rn.f64    %fd2844, %fd2844, 0.9999, 0.01;
	// end inline asm
	// begin inline asm
	fma.rn.f64    %fd2842, %fd2842, 0.9999, 0.01;
	// end inline asm
	// begin inline asm
	fma.rn.f64    %fd2844, %fd2844, 0.9999, 0.01;
	// end inline asm
	// begin inline asm
	fma.rn.f64    %fd2842, %fd2842, 0.9999, 0.01;
	// end inline asm
	// begin inline asm
	fma.rn.f64    %fd2844, %fd2844, 0.9999, 0.01;
	// end inline asm
	// begin inline asm
	fma.rn.f64    %fd2842, %fd2842, 0.9999, 0.01;
	// end inline asm
	// begin inline asm
	fma.rn.f64    %fd2844, %fd2844, 0.9999, 0.01;
	// end inline asm
	// begin inline asm
	fma.rn.f64    %fd2842, %fd2842, 0.9999, 0.01;
	// end inline asm
	// begin inline asm
	fma.rn.f64    %fd2844, %fd2844, 0.9999, 0.01;
	// end inline asm
	// begin inline asm
	fma.rn.f64    %fd2842, %fd2842, 0.9999, 0.01;
	// end inline asm
	// begin inline asm
	fma.rn.f64    %fd2844, %fd2844, 0.9999, 0.01;
	// end inline asm
	// begin inline asm
	fma.rn.f64    %fd2842, %fd2842, 0.9999, 0.01;
	// end inline asm
	// begin inline asm
	fma.rn.f64    %fd2844, %fd2844, 0.9999, 0.01;
	// end inline asm
	// begin inline asm
	fma.rn.f64    %fd2842, %fd2842, 0.9999, 0.01;
	// end inline asm
	// begin inline asm
	fma.rn.f64    %fd2844, %fd2844, 0.9999, 0.01;
	// end inline asm
	// begin inline asm
	fma.rn.f64    %fd2842, %fd2842, 0.9999, 0.01;
	// end inline asm
	// begin inline asm
	fma.rn.f64    %fd2844, %fd2844, 0.9999, 0.01;
	// end inline asm
	// begin inline asm
	fma.rn.f64    %fd2842, %fd2842, 0.9999, 0.01;
	// end inline asm
	// begin inline asm
	fma.rn.f64    %fd2844, %fd2844, 0.9999, 0.01;
	// end inline asm
	// begin inline asm
	fma.rn.f64    %fd2842, %fd2842, 0.9999, 0.01;
	// end inline asm
	// begin inline asm
	fma.rn.f64    %fd2844, %fd2844, 0.9999, 0.01;
	// end inline asm
	// begin inline asm
	fma.rn.f64    %fd2842, %fd2842, 0.9999, 0.01;
	// end inline asm
	// begin inline asm
	fma.rn.f64    %fd2844, %fd2844, 0.9999, 0.01;
	// end inline asm
	// begin inline asm
	fma.rn.f64    %fd2842, %fd2842, 0.9999, 0.01;
	// end inline asm
	// begin inline asm
	fma.rn.f64    %fd2844, %fd2844, 0.9999, 0.01;
	// end inline asm
	// begin inline asm
	fma.rn.f64    %fd2842, %fd2842, 0.9999, 0.01;
	// end inline asm
	// begin inline asm
	fma.rn.f64    %fd2844, %fd2844, 0.9999, 0.01;
	// end inline asm
	// begin inline asm
	fma.rn.f64    %fd2842, %fd2842, 0.9999, 0.01;
	// end inline asm
	// begin inline asm
	fma.rn.f64    %fd2844, %fd2844, 0.9999, 0.01;
	// end inline asm
	// begin inline asm
	fma.rn.f64    %fd2842, %fd2842, 0.9999, 0.01;
	// end inline asm
	// begin inline asm
	fma.rn.f64    %fd2844, %fd2844, 0.9999, 0.01;
	// end inline asm
	// begin inline asm
	fma.rn.f64    %fd2842, %fd2842, 0.9999, 0.01;
	// end inline asm
	// begin inline asm
	fma.rn.f64    %fd2844, %fd2844, 0.9999, 0.01;
	// end inline asm
	// begin inline asm
	fma.rn.f64    %fd2842, %fd2842, 0.9999, 0.01;
	// end inline asm
	// begin inline asm
	fma.rn.f64    %fd2844, %fd2844, 0.9999, 0.01;
	// end inline asm
	// begin inline asm
	fma.rn.f64    %fd2842, %fd2842, 0.9999, 0.01;
	// end inline asm
	// begin inline asm
	fma.rn.f64    %fd2844, %fd2844, 0.9999, 0.01;
	// end inline asm
	// begin inline asm
	fma.rn.f64    %fd2842, %fd2842, 0.9999, 0.01;
	// end inline asm
	// begin inline asm
	fma.rn.f64    %fd2844, %fd2844, 0.9999, 0.01;
	// end inline asm
	// begin inline asm
	fma.rn.f64    %fd2842, %fd2842, 0.9999, 0.01;
	// end inline asm
	// begin inline asm
	fma.rn.f64    %fd2844, %fd2844, 0.9999, 0.01;
	// end inline asm
	// begin inline asm
	fma.rn.f64    %fd2842, %fd2842, 0.9999, 0.01;
	// end inline asm
	// begin inline asm
	fma.rn.f64    %fd2844, %fd2844, 0.9999, 0.01;
	// end inline asm
	// begin inline asm
	fma.rn.f64    %fd2842, %fd2842, 0.9999, 0.01;
	// end inline asm
	// begin inline asm
	fma.rn.f64    %fd2844, %fd2844, 0.9999, 0.01;
	// end inline asm
	// begin inline asm
	fma.rn.f64    %fd2842, %fd2842, 0.9999, 0.01;
	// end inline asm
	// begin inline asm
	fma.rn.f64    %fd2844, %fd2844, 0.9999, 0.01;
	// end inline asm
	// begin inline asm
	fma.rn.f64    %fd2842, %fd2842, 0.9999, 0.01;
	// end inline asm
	// begin inline asm
	fma.rn.f64    %fd2844, %fd2844, 0.9999, 0.01;
	// end inline asm
	// begin inline asm
	fma.rn.f64    %fd2842, %fd2842, 0.9999, 0.01;
	// end inline asm
	// begin inline asm
	fma.rn.f64    %fd2844, %fd2844, 0.9999, 0.01;
	// end inline asm
	// begin inline asm
	fma.rn.f64    %fd2842, %fd2842, 0.9999, 0.01;
	// end inline asm
	// begin inline asm
	fma.rn.f64    %fd2844, %fd2844, 0.9999, 0.01;
	// end inline asm
	// begin inline asm
	fma.rn.f64    %fd2842, %fd2842, 0.9999, 0.01;
	// end inline asm
	// begin inline asm
	fma.rn.f64    %fd2844, %fd2844, 0.9999, 0.01;
	// end inline asm
	// begin inline asm
	fma.rn.f64    %fd2842, %fd2842, 0.9999, 0.01;
	// end inline asm
	// begin inline asm
	fma.rn.f64    %fd2844, %fd2844, 0.9999, 0.01;
	// end inline asm
	// begin inline asm
	fma.rn.f64    %fd2842, %fd2842, 0.9999, 0.01;
	// end inline asm
	// begin inline asm
	fma.rn.f64    %fd2844, %fd2844, 0.9999, 0.01;
	// end inline asm
	// begin inline asm
	fma.rn.f64    %fd2842, %fd2842, 0.9999, 0.01;
	// end inline asm
	// begin inline asm
	fma.rn.f64    %fd2844, %fd2844, 0.9999, 0.01;
	// end inline asm
	// begin inline asm
	fma.rn.f64    %fd2842, %fd2842, 0.9999, 0.01;
	// end inline asm
	// begin inline asm
	fma.rn.f64    %fd2844, %fd2844, 0.9999, 0.01;
	// end inline asm
	// begin inline asm
	fma.rn.f64    %fd2842, %fd2842, 0.9999, 0.01;
	// end inline asm
	// begin inline asm
	fma.rn.f64    %fd2844, %fd2844, 0.9999, 0.01;
	// end inline asm
	// begin inline asm
	fma.rn.f64    %fd2842, %fd2842, 0.9999, 0.01;
	// end inline asm
	// begin inline asm
	fma.rn.f64    %fd2844, %fd2844, 0.9999, 0.01;
	// end inline asm
	// begin inline asm
	fma.rn.f64    %fd2842, %fd2842, 0.9999, 0.01;
	// end inline asm
	// begin inline asm
	fma.rn.f64    %fd2844, %fd2844, 0.9999, 0.01;
	// end inline asm
	// begin inline asm
	fma.rn.f64    %fd2842, %fd2842, 0.9999, 0.01;
	// end inline asm
	// begin inline asm
	fma.rn.f64    %fd2844, %fd2844, 0.9999, 0.01;
	// end inline asm
	// begin inline asm
	fma.rn.f64    %fd2842, %fd2842, 0.9999, 0.01;
	// end inline asm
	// begin inline asm
	fma.rn.f64    %fd2844, %fd2844, 0.9999, 0.01;
	// end inline asm
	// begin inline asm
	fma.rn.f64    %fd2842, %fd2842, 0.9999, 0.01;
	// end inline asm
	// begin inline asm
	fma.rn.f64    %fd2844, %fd2844, 0.9999, 0.01;
	// end inline asm
	// begin inline asm
	fma.rn.f64    %fd2842, %fd2842, 0.9999, 0.01;
	// end inline asm
	// begin inline asm
	fma.rn.f64    %fd2844, %fd2844, 0.9999, 0.01;
	// end inline asm
	// begin inline asm
	fma.rn.f64    %fd2842, %fd2842, 0.9999, 0.01;
	// end inline asm
	// begin inline asm
	fma.rn.f64    %fd2844, %fd2844, 0.9999, 0.01;
	// end inline asm
	// begin inline asm
	fma.rn.f64    %fd2842, %fd2842, 0.9999, 0.01;
	// end inline asm
	// begin inline asm
	fma.rn.f64    %fd2844, %fd2844, 0.9999, 0.01;
	// end inline asm
	// begin inline asm
	fma.rn.f64    %fd2842, %fd2842, 0.9999, 0.01;
	// end inline asm
	// begin inline asm
	fma.rn.f64    %fd2844, %fd2844, 0.9999, 0.01;
	// end inline asm
	// begin inline asm
	fma.rn.f64    %fd2842, %fd2842, 0.9999, 0.01;
	// end inline asm
	// begin inline asm
	fma.rn.f64    %fd2844, %fd2844, 0.9999, 0.01;
	// end inline asm
	// begin inline asm
	fma.rn.f64    %fd2842, %fd2842, 0.9999, 0.01;
	// end inline asm
	// begin inline asm
	fma.rn.f64    %fd2844, %fd2844, 0.9999, 0.01;
	// end inline asm
	// begin inline asm
	fma.rn.f64    %fd2842, %fd2842, 0.9999, 0.01;
	// end inline asm
	// begin inline asm
	fma.rn.f64    %fd2844, %fd2844, 0.9999, 0.01;
	// end inline asm
	// begin inline asm
	fma.rn.f64    %fd2842, %fd2842, 0.9999, 0.01;
	// end inline asm
	// begin inline asm
	fma.rn.f64    %fd2844, %fd2844, 0.9999, 0.01;
	// end inline asm
	// begin inline asm
	fma.rn.f64    %fd2842, %fd2842, 0.9999, 0.01;
	// end inline asm
	// begin inline asm
	fma.rn.f64    %fd2844, %fd2844, 0.9999, 0.01;
	// end inline asm
	mov.f64 	%fd4262, %fd2842;
	// begin inline asm
	fma.rn.f64    %fd4262, %fd4262, 0.9999, 0.01;
	// end inline asm
	mov.f64 	%fd4264, %fd2844;
	// begin inline asm
	fma.rn.f64    %fd4264, %fd4264, 0.9999, 0.01;
	// end inline asm
	// begin inline asm
	fma.rn.f64    %fd4262, %fd4262, 0.9999, 0.01;
	// end inline asm
	// begin inline asm
	fma.rn.f64    %fd4264, %fd4264, 0.9999, 0.01;
	// end inline asm
	// begin inline asm
	fma.rn.f64    %fd4262, %fd4262, 0.9999, 0.01;
	// end inline asm
	// begin inline asm
	fma.rn.f64    %fd4264, %fd4264, 0.9999, 0.01;
	// end inline asm
	// begin inline asm
	fma.rn.f64    %fd4262, %fd4262, 0.9999, 0.01;
	// end inline asm
	// begin inline asm
	fma.rn.f64    %fd4264, %fd4264, 0.9999, 0.01;
	// end inline asm
	// begin inline asm
	fma.rn.f64    %fd4262, %fd4262, 0.9999, 0.01;
	// end inline asm
	// begin inline asm
	fma.rn.f64    %fd4264, %fd4264, 0.9999, 0.01;
	// end inline asm
	// begin inline asm
	fma.rn.f64    %fd4262, %fd4262, 0.9999, 0.01;
	// end inline asm
	// begin inline asm
	fma.rn.f64    %fd4264, %fd4264, 0.9999, 0.01;
	// end inline asm
	// begin inline asm
	fma.rn.f64    %fd4262, %fd4262, 0.9999, 0.01;
	// end inline asm
	// begin inline asm
	fma.rn.f64    %fd4264, %fd4264, 0.9999, 0.01;
	// end inline asm
	// begin inline asm
	fma.rn.f64    %fd4262, %fd4262, 0.9999, 0.01;
	// end inline asm
	// begin inline asm
	fma.rn.f64    %fd4264, %fd4264, 0.9999, 0.01;
	// end inline asm
	// begin inline asm
	fma.rn.f64    %fd4262, %fd4262, 0.9999, 0.01;
	// end inline asm
	// begin inline asm
	fma.rn.f64    %fd4264, %fd4264, 0.9999, 0.01;
	// end inline asm
	// begin inline asm
	fma.rn.f64    %fd4262, %fd4262, 0.9999, 0.01;
	// end inline asm
	// begin inline asm
	fma.rn.f64    %fd4264, %fd4264, 0.9999, 0.01;
	// end inline asm
	// begin inline asm
	fma.rn.f64    %fd4262, %fd4262, 0.9999, 0.01;
	// end inline asm
	// begin inline asm
	fma.rn.f64    %fd4264, %fd4264, 0.9999, 0.01;
	// end inline asm
	// begin inline asm
	fma.rn.f64    %fd4262, %fd4262, 0.9999, 0.01;
	// end inline asm
	// begin inline asm
	fma.rn.f64    %fd4264, %fd4264, 0.9999, 0.01;
	// end inline asm
	// begin inline asm
	fma.rn.f64    %fd4262, %fd4262, 0.9999, 0.01;
	// end inline asm
	// begin inline asm
	fma.rn.f64    %fd4264, %fd4264, 0.9999, 0.01;
	// end inline asm
	// begin inline asm
	fma.rn.f64    %fd4262, %fd4262, 0.9999, 0.01;
	// end inline asm
	// begin inline asm
	fma.rn.f64    %fd4264, %fd4264, 0.9999, 0.01;
	// end inline asm
	// begin inline asm
	fma.rn.f64    %fd4262, %fd4262, 0.9999, 0.01;
	// end inline asm
	// begin inline asm
	fma.rn.f64    %fd4264, %fd4264, 0.9999, 0.01;
	// end inline asm
	// begin inline asm
	fma.rn.f64    %fd4262, %fd4262, 0.9999, 0.01;
	// end inline asm
	// begin inline asm
	fma.rn.f64    %fd4264, %fd4264, 0.9999, 0.01;
	// end inline asm
	// begin inline asm
	fma.rn.f64    %fd4262, %fd4262, 0.9999, 0.01;
	// end inline asm
	// begin inline asm
	fma.rn.f64    %fd4264, %fd4264, 0.9999, 0.01;
	// end inline asm
	// begin inline asm
	fma.rn.f64    %fd4262, %fd4262, 0.9999, 0.01;
	// end inline asm
	// begin inline asm
	fma.rn.f64    %fd4264, %fd4264, 0.9999, 0.01;
	// end inline asm
	// begin inline asm
	fma.rn.f64    %fd4262, %fd4262, 0.9999, 0.01;
	// end inline asm
	// begin inline asm
	fma.rn.f64    %fd4264, %fd4264, 0.9999, 0.01;
	// end inline asm
	// begin inline asm
	fma.rn.f64    %fd4262, %fd4262, 0.9999, 0.01;
	// end inline asm
	// begin inline asm
	fma.rn.f64    %fd4264, %fd4264, 0.9999, 0.01;
	// end inline asm
	// begin inline asm
	fma.rn.f64    %fd4262, %fd4262, 0.9999, 0.01;
	// end inline asm
	// begin inline asm
	fma.rn.f64    %fd4264, %fd4264, 0.9999, 0.01;
	// end inline asm
	// begin inline asm
	fma.rn.f64    %fd4262, %fd4262, 0.9999, 0.01;
	// end inline asm
	// begin inline asm
	fma.rn.f64    %fd4264, %fd4264, 0.9999, 0.01;
	// end inline asm
	// begin inline asm
	fma.rn.f64    %fd4262, %fd4262, 0.9999, 0.01;
	// end inline asm
	// begin inline asm
	fma.rn.f64    %fd4264, %fd4264, 0.9999, 0.01;
	// end inline asm
	// begin inline asm
	fma.rn.f64    %fd4262, %fd4262, 0.9999, 0.01;
	// end inline asm
	// begin inline asm
	fma.rn.f64    %fd4264, %fd4264, 0.9999, 0.01;
	// end inline asm
	// begin inline asm
	fma.rn.f64    %fd4262, %fd4262, 0.9999, 0.01;
	// end inline asm
	// begin inline asm
	fma.rn.f64    %fd4264, %fd4264, 0.9999, 0.01;
	// end inline asm
	// begin inline asm
	fma.rn.f64    %fd4262, %fd4262, 0.9999, 0.01;
	// end inline asm
	// begin inline asm
	fma.rn.f64    %fd4264, %fd4264, 0.9999, 0.01;
	// end inline asm
	// begin inline asm
	fma.rn.f64    %fd4262, %fd4262, 0.9999, 0.01;
	// end inline asm
	// begin inline asm
	fma.rn.f64    %fd4264, %fd4264, 0.9999, 0.01;
	// end inline asm
	// begin inline asm
	fma.rn.f64    %fd4262, %fd4262, 0.9999, 0.01;
	// end inline asm
	// begin inline asm
	fma.rn.f64    %fd4264, %fd4264, 0.9999, 0.01;
	// end inline asm
	// begin inline asm
	fma.rn.f64    %fd4262, %fd4262, 0.9999, 0.01;
	// end inline asm
	// begin inline asm
	fma.rn.f64    %fd4264, %fd4264, 0.9999, 0.01;
	// end inline asm
	// begin inline asm
	fma.rn.f64    %fd4262, %fd4262, 0.9999, 0.01;
	// end inline asm
	// begin inline asm
	fma.rn.f64    %fd4264, %fd4264, 0.9999, 0.01;
	// end inline asm
	// begin inline asm
	fma.rn.f64    %fd4262, %fd4262, 0.9999, 0.01;
	// end inline asm
	// begin inline asm
	fma.rn.f64    %fd4264, %fd4264, 0.9999, 0.01;
	// end inline asm
	// begin inline asm
	fma.rn.f64    %fd4262, %fd4262, 0.9999, 0.01;
	// end inline asm
	// begin inline asm
	fma.rn.f64    %fd4264, %fd4264, 0.9999, 0.01;
	// end inline asm
	// begin inline asm
	fma.rn.f64    %fd4262, %fd4262, 0.9999, 0.01;
	// end inline asm
	// begin inline asm
	fma.rn.f64    %fd4264, %fd4264, 0.9999, 0.01;
	// end inline asm
	// begin inline asm
	fma.rn.f64    %fd4262, %fd4262, 0.9999, 0.01;
	// end inline asm
	// begin inline asm
	fma.rn.f64    %fd4264, %fd4264, 0.9999, 0.01;
	// end inline asm
	// begin inline asm
	fma.rn.f64    %fd4262, %fd4262, 0.9999, 0.01;
	// end inline asm
	// begin inline asm
	fma.rn.f64    %fd4264, %fd4264, 0.9999, 0.01;
	// end inline asm
	// begin inline asm
	fma.rn.f64    %fd4262, %fd4262, 0.9999, 0.01;
	// end inline asm
	// begin inline asm
	fma.rn.f64    %fd4264, %fd4264, 0.9999, 0.01;
	// end inline asm
	// begin inline asm
	fma.rn.f64    %fd4262, %fd4262, 0.9999, 0.01;
	// end inline asm
	// begin inline asm
	fma.rn.f64    %fd4264, %fd4264, 0.9999, 0.01;
	// end inline asm
	// begin inline asm
	fma.rn.f64    %fd4262, %fd4262, 0.9999, 0.01;
	// end inline asm
	// begin inline asm
	fma.rn.f64    %fd4264, %fd4264, 0.9999, 0.01;
	// end inline asm
	// begin inline asm
	fma.rn.f64    %fd4262, %fd4262, 0.9999, 0.01;
	// end inline asm
	// begin inline asm
	fma.rn.f64    %fd4264, %fd4264, 0.9999, 0.01;
	// end inline asm
	// begin inline asm
	fma.rn.f64    %fd4262, %fd4262, 0.9999, 0.01;
	// end inline asm
	// begin inline asm
	fma.rn.f64    %fd4264, %fd4264, 0.9999, 0.01;
	// end inline asm
	// begin inline asm
	fma.rn.f64    %fd4262, %fd4262, 0.9999, 0.01;
	// end inline asm
	// begin inline asm
	fma.rn.f64    %fd4264, %fd4264, 0.9999, 0.01;
	// end inline asm
	// begin inline asm
	fma.rn.f64    %fd4262, %fd4262, 0.9999, 0.01;
	// end inline asm
	// begin inline asm
	fma.rn.f64    %fd4264, %fd4264, 0.9999, 0.01;
	// end inline asm
	// begin inline asm
	fma.rn.f64    %fd4262, %fd4262, 0.9999, 0.01;
	// end inline asm
	// begin inline asm
	fma.rn.f64    %fd4264, %fd4264, 0.9999, 0.01;
	// end inline asm
	// begin inline asm
	fma.rn.f64    %fd4262, %fd4262, 0.9999, 0.01;
	// end inline asm
	// begin inline asm
	fma.rn.f64    %fd4264, %fd4264, 0.9999, 0.01;
	// end inline asm
	// begin inline asm
	fma.rn.f64    %fd4262, %fd4262, 0.9999, 0.01;
	// end inline asm
	// begin inline asm
	fma.rn.f64    %fd4264, %fd4264, 0.9999, 0.01;
	// end inline asm
	// begin inline asm
	fma.rn.f64    %fd4262, %fd4262, 0.9999, 0.01;
	// end inline asm
	// begin inline asm
	fma.rn.f64    %fd4264, %fd4264, 0.9999, 0.01;
	// end inline asm
	// begin inline asm
	fma.rn.f64    %fd4262, %fd4262, 0.9999, 0.01;
	// end inline asm
	// begin inline asm
	fma.rn.f64    %fd4264, %fd4264, 0.9999, 0.01;
	// end inline asm
	// begin inline asm
	fma.rn.f64    %fd4262, %fd4262, 0.9999, 0.01;
	// end inline asm
	// begin inline asm
	fma.rn.f64    %fd4264, %fd4264, 0.9999, 0.01;
	// end inline asm
	// begin inline asm
	fma.rn.f64    %fd4262, %fd4262, 0.9999, 0.01;
	// end inline asm
	// begin inline asm
	fma.rn.f64    %fd4264, %fd4264, 0.9999, 0.01;
	// end inline asm
	// begin inline asm
	fma.rn.f64    %fd4262, %fd4262, 0.9999, 0.01;
	// end inline asm
	// begin inline asm
	fma.rn.f64    %fd4264, %fd4264, 0.9999, 0.01;
	// end inline asm
	// begin inline asm
	fma.rn.f64    %fd4262, %fd4262, 0.9999, 0.01;
	// end inline asm
	// begin inline asm
	fma.rn.f64    %fd4264, %fd4264, 0.9999, 0.01;
	// end inline asm
	// begin inline asm
	fma.rn.f64    %fd4262, %fd4262, 0.9999, 0.01;
	// end inline asm
	// begin inline asm
	fma.rn.f64    %fd4264, %fd4264, 0.9999, 0.01;
	// end inline asm
	// begin inline asm
	fma.rn.f64    %fd4262, %fd4262, 0.9999, 0.01;
	// end inline asm
	// begin inline asm
	fma.rn.f64    %fd4264, %fd4264, 0.9999, 0.01;
	// end inline asm
	// begin inline asm
	fma.rn.f64    %fd4262, %fd4262, 0.9999, 0.01;
	// end inline asm
	// begin inline asm
	fma.rn.f64    %fd4264, %fd4264, 0.9999, 0.01;
	// end inline asm
	// begin inline asm
	fma.rn.f64    %fd4262, %fd4262, 0.9999, 0.01;
	// end inline asm
	// begin inline asm
	fma.rn.f64    %fd4264, %fd4264, 0.9999, 0.01;
	// end inline asm
	// begin inline asm
	fma.rn.f64    %fd4262, %fd4262, 0.9999, 0.01;
	// end inline asm
	// begin inline asm
	fma.rn.f64    %fd4264, %fd4264, 0.9999, 0.01;
	// end inline asm
	// begin inline asm
	fma.rn.f64    %fd4262, %fd4262, 0.9999, 0.01;
	// end inline asm
	// begin inline asm
	fma.rn.f64    %fd4264, %fd4264, 0.9999, 0.01;
	// end inline asm
	// begin inline asm
	fma.rn.f64    %fd4262, %fd4262, 0.9999, 0.01;
	// end inline asm
	// begin inline asm
	fma.rn.f64    %fd4264, %fd4264, 0.9999, 0.01;
	// end inline asm
	// begin inline asm
	fma.rn.f64    %fd4262, %fd4262, 0.9999, 0.01;
	// end inline asm
	// begin inline asm
	fma.rn.f64    %fd4264, %fd4264, 0.9999, 0.01;
	// end inline asm
	// begin inline asm
	fma.rn.f64    %fd4262, %fd4262, 0.9999, 0.01;
	// end inline asm
	// begin inline asm
	fma.rn.f64    %fd4264, %fd4264, 0.9999, 0.01;
	// end inline asm
	// begin inline asm
	fma.rn.f64    %fd4262, %fd4262, 0.9999, 0.01;
	// end inline asm
	// begin inline asm
	fma.rn.f64    %fd4264, %fd4264, 0.9999, 0.01;
	// end inline asm
	// begin inline asm
	fma.rn.f64    %fd4262, %fd4262, 0.9999, 0.01;
	// end inline asm
	// begin inline asm
	fma.rn.f64    %fd4264, %fd4264, 0.9999, 0.01;
	// end inline asm
	// begin inline asm
	fma.rn.f64    %fd4262, %fd4262, 0.9999, 0.01;
	// end inline asm
	// begin inline asm
	fma.rn.f64    %fd4264, %fd4264, 0.9999, 0.01;
	// end inline asm
	// begin inline asm
	fma.rn.f64    %fd4262, %fd4262, 0.9999, 0.01;
	// end inline asm
	// begin inline asm
	fma.rn.f64    %fd4264, %fd4264, 0.9999, 0.01;
	// end inline asm
	// begin inline asm
	fma.rn.f64    %fd4262, %fd4262, 0.9999, 0.01;
	// end inline asm
	// begin inline asm
	fma.rn.f64    %fd4264, %fd4264, 0.9999, 0.01;
	// end inline asm
	// begin inline asm
	fma.rn.f64    %fd4262, %fd4262, 0.9999, 0.01;
	// end inline asm
	// begin inline asm
	fma.rn.f64    %fd4264, %fd4264, 0.9999, 0.01;
	// end inline asm
	// begin inline asm
	fma.rn.f64    %fd4262, %fd4262, 0.9999, 0.01;
	// end inline asm
	// begin inline asm
	fma.rn.f64    %fd4264, %fd4264, 0.9999, 0.01;
	// end inline asm
	// begin inline asm
	fma.rn.f64    %fd4262, %fd4262, 0.9999, 0.01;
	// end inline asm
	// begin inline asm
	fma.rn.f64    %fd4264, %fd4264, 0.9999, 0.01;
	// end inline asm
	// begin inline asm
	fma.rn.f64    %fd4262, %fd4262, 0.9999, 0.01;
	// end inline asm
	// begin inline asm
	fma.rn.f64    %fd4264, %fd4264, 0.9999, 0.01;
	// end inline asm
	// begin inline asm
	fma.rn.f64    %fd4262, %fd4262, 0.9999, 0.01;
	// end inline asm
	// begin inline asm
	fma.rn.f64    %fd4264, %fd4264, 0.9999, 0.01;
	// end inline asm
	// begin inline asm
	fma.rn.f64    %fd4262, %fd4262, 0.9999, 0.01;
	// end inline asm
	// begin inline asm
	fma.rn.f64    %fd4264, %fd4264, 0.9999, 0.01;
	// end inline asm
	// begin inline asm
	fma.rn.f64    %fd4262, %fd4262, 0.9999, 0.01;
	// end inline asm
	// begin inline asm
	fma.rn.f64    %fd4264, %fd4264, 0.9999, 0.01;
	// end inline asm
	// begin inline asm
	fma.rn.f64    %fd4262, %fd4262, 0.9999, 0.01;
	// end inline asm
	// begin inline asm
	fma.rn.f64    %fd4264, %fd4264, 0.9999, 0.01;
	// end inline asm
	// begin inline asm
	fma.rn.f64    %fd4262, %fd4262, 0.9999, 0.01;
	// end inline asm
	// begin inline asm
	fma.rn.f64    %fd4264, %fd4264, 0.9999, 0.01;
	// end inline asm
	// begin inline asm
	fma.rn.f64    %fd4262, %fd4262, 0.9999, 0.01;
	// end inline asm
	// begin inline asm
	fma.rn.f64    %fd4264, %fd4264, 0.9999, 0.01;
	// end inline asm
	// begin inline asm
	fma.rn.f64    %fd4262, %fd4262, 0.9999, 0.01;
	// end inline asm
	// begin inline asm
	fma.rn.f64    %fd4264, %fd4264, 0.9999, 0.01;
	// end inline asm
	// begin inline asm
	fma.rn.f64    %fd4262, %fd4262, 0.9999, 0.01;
	// end inline asm
	// begin inline asm
	fma.rn.f64    %fd4264, %fd4264, 0.9999, 0.01;
	// end inline asm
	// begin inline asm
	fma.rn.f64    %fd4262, %fd4262, 0.9999, 0.01;
	// end inline asm
	// begin inline asm
	fma.rn.f64    %fd4264, %fd4264, 0.9999, 0.01;
	// end inline asm
	// begin inline asm
	fma.rn.f64    %fd4262, %fd4262, 0.9999, 0.01;
	// end inline asm
	// begin inline asm
	fma.rn.f64    %fd4264, %fd4264, 0.9999, 0.01;
	// end inline asm
	// begin inline asm
	fma.rn.f64    %fd4262, %fd4262, 0.9999, 0.01;
	// end inline asm
	// begin inline asm
	fma.rn.f64    %fd4264, %fd4264, 0.9999, 0.01;
	// end inline asm
	// begin inline asm
	fma.rn.f64    %fd4262, %fd4262, 0.9999, 0.01;
	// end inline asm
	// begin inline asm
	fma.rn.f64    %fd4264, %fd4264, 0.9999, 0.01;
	// end inline asm
	// begin inline asm
	fma.rn.f64    %fd4262, %fd4262, 0.9999, 0.01;
	// end inline asm
	// begin inline asm
	fma.rn.f64    %fd4264, %fd4264, 0.9999, 0.01;
	// end inline asm
	// begin inline asm
	fma.rn.f64    %fd4262, %fd4262, 0.9999, 0.01;
	// end inline asm
	// begin inline asm
	fma.rn.f64    %fd4264, %fd4264, 0.9999, 0.01;
	// end inline asm
	// begin inline asm
	fma.rn.f64    %fd4262, %fd4262, 0.9999, 0.01;
	// end inline asm
	// begin inline asm
	fma.rn.f64    %fd4264, %fd4264, 0.9999, 0.01;
	// end inline asm
	// begin inline asm
	fma.rn.f64    %fd4262, %fd4262, 0.9999, 0.01;
	// end inline asm
	// begin inline asm
	fma.rn.f64    %fd4264, %fd4264, 0.9999, 0.01;
	// end inline asm
	// begin inline asm
	fma.rn.f64    %fd4262, %fd4262, 0.9999, 0.01;
	// end inline asm
	// begin inline asm
	fma.rn.f64    %fd4264, %fd4264, 0.9999, 0.01;
	// end inline asm
	// begin inline asm
	fma.rn.f64    %fd4262, %fd4262, 0.9999, 0.01;
	// end inline asm
	// begin inline asm
	fma.rn.f64    %fd4264, %fd4264, 0.9999, 0.01;
	// end inline asm
	// begin inline asm
	fma.rn.f64    %fd4262, %fd4262, 0.9999, 0.01;
	// end inline asm
	// begin inline asm
	fma.rn.f64    %fd4264, %fd4264, 0.9999, 0.01;
	// end inline asm
	// begin inline asm
	fma.rn.f64    %fd4262, %fd4262, 0.9999, 0.01;
	// end inline asm
	// begin inline asm
	fma.rn.f64    %fd4264, %fd4264, 0.9999, 0.01;
	// end inline asm
	// begin inline asm
	fma.rn.f64    %fd4262, %fd4262, 0.9999, 0.01;
	// end inline asm
	// begin inline asm
	fma.rn.f64    %fd4264, %fd4264, 0.9999, 0.01;
	// end inline asm
	// begin inline asm
	fma.rn.f64    %fd4262, %fd4262, 0.9999, 0.01;
	// end inline asm
	// begin inline asm
	fma.rn.f64    %fd4264, %fd4264, 0.9999, 0.01;
	// end inline asm
	// begin inline asm
	fma.rn.f64    %fd4262, %fd4262, 0.9999, 0.01;
	// end inline asm
	// begin inline asm
	fma.rn.f64    %fd4264, %fd4264, 0.9999, 0.01;
	// end inline asm
	// begin inline asm
	fma.rn.f64    %fd4262, %fd4262, 0.9999, 0.01;
	// end inline asm
	// begin inline asm
	fma.rn.f64    %fd4264, %fd4264, 0.9999, 0.01;
	// end inline asm
	// begin inline asm
	fma.rn.f64    %fd4262, %fd4262, 0.9999, 0.01;
	// end inline asm
	// begin inline asm
	fma.rn.f64    %fd4264, %fd4264, 0.9999, 0.01;
	// end inline asm
	// begin inline asm
	fma.rn.f64    %fd4262, %fd4262, 0.9999, 0.01;
	// end inline asm
	// begin inline asm
	fma.rn.f64    %fd4264, %fd4264, 0.9999, 0.01;
	// end inline asm
	// begin inline asm
	fma.rn.f64    %fd4262, %fd4262, 0.9999, 0.01;
	// end inline asm
	// begin inline asm
	fma.rn.f64    %fd4264, %fd4264, 0.9999, 0.01;
	// end inline asm
	// begin inline asm
	fma.rn.f64    %fd4262, %fd4262, 0.9999, 0.01;
	// end inline asm
	// begin inline asm
	fma.rn.f64    %fd4264, %fd4264, 0.9999, 0.01;
	// end inline asm
	// begin inline asm
	fma.rn.f64    %fd4262, %fd4262, 0.9999, 0.01;
	// end inline asm
	// begin inline asm
	fma.rn.f64    %fd4264, %fd4264, 0.9999, 0.01;
	// end inline asm
	// begin inline asm
	fma.rn.f64    %fd4262, %fd4262, 0.9999, 0.01;
	// end inline asm
	// begin inline asm
	fma.rn.f64    %fd4264, %fd4264, 0.9999, 0.01;
	// end inline asm
	// begin inline asm
	fma.rn.f64    %fd4262, %fd4262, 0.9999, 0.01;
	// end inline asm
	// begin inline asm
	fma.rn.f64    %fd4264, %fd4264, 0.9999, 0.01;
	// end inline asm
	// begin inline asm
	fma.rn.f64    %fd4262, %fd4262, 0.9999, 0.01;
	// end inline asm
	// begin inline asm
	fma.rn.f64    %fd4264, %fd4264, 0.9999, 0.01;
	// end inline asm
	// begin inline asm
	fma.rn.f64    %fd4262, %fd4262, 0.9999, 0.01;
	// end inline asm
	// begin inline asm
	fma.rn.f64    %fd4264, %fd4264, 0.9999, 0.01;
	// end inline asm
	// begin inline asm
	fma.rn.f64    %fd4262, %fd4262, 0.9999, 0.01;
	// end inline asm
	// begin inline asm
	fma.rn.f64    %fd4264, %fd4264, 0.9999, 0.01;
	// end inline asm
	// begin inline asm
	fma.rn.f64    %fd4262, %fd4262, 0.9999, 0.01;
	// end inline asm
	// begin inline asm
	fma.rn.f64    %fd4264, %fd4264, 0.9999, 0.01;
	// end inline asm
	// begin inline asm
	fma.rn.f64    %fd4262, %fd4262, 0.9999, 0.01;
	// end inline asm
	// begin inline asm
	fma.rn.f64    %fd4264, %fd4264, 0.9999, 0.01;
	// end inline asm
	// begin inline asm
	fma.rn.f64    %fd4262, %fd4262, 0.9999, 0.01;
	// end inline asm
	// begin inline asm
	fma.rn.f64    %fd4264, %fd4264, 0.9999, 0.01;
	// end inline asm
	// begin inline asm
	fma.rn.f64    %fd4262, %fd4262, 0.9999, 0.01;
	// end inline asm
	// begin inline asm
	fma.rn.f64    %fd4264, %fd4264, 0.9999, 0.01;
	// end inline asm
	// begin inline asm
	fma.rn.f64    %fd4262, %fd4262, 0.9999, 0.01;
	// end inline asm
	// begin inline asm
	fma.rn.f64    %fd4264, %fd4264, 0.9999, 0.01;
	// end inline asm
	// begin inline asm
	fma.rn.f64    %fd4262, %fd4262, 0.9999, 0.01;
	// end inline asm
	// begin inline asm
	fma.rn.f64    %fd4264, %fd4264, 0.9999, 0.01;
	// end inline asm
	// begin inline asm
	fma.rn.f64    %fd4262, %fd4262, 0.9999, 0.01;
	// end inline asm
	// begin inline asm
	fma.rn.f64    %fd4264, %fd4264, 0.9999, 0.01;
	// end inline asm
	// begin inline asm
	fma.rn.f64    %fd4262, %fd4262, 0.9999, 0.01;
	// end inline asm
	// begin inline asm
	fma.rn.f64    %fd4264, %fd4264, 0.9999, 0.01;
	// end inline asm
	// begin inline asm
	fma.rn.f64    %fd4262, %fd4262, 0.9999, 0.01;
	// end inline asm
	// begin inline asm
	fma.rn.f64    %fd4264, %fd4264, 0.9999, 0.01;
	// end inline asm
	// begin inline asm
	fma.rn.f64    %fd4262, %fd4262, 0.9999, 0.01;
	// end inline asm
	// begin inline asm
	fma.rn.f64    %fd4264, %fd4264, 0.9999, 0.01;
	// end inline asm
	// begin inline asm
	fma.rn.f64    %fd4262, %fd4262, 0.9999, 0.01;
	// end inline asm
	// begin inline asm
	fma.rn.f64    %fd4264, %fd4264, 0.9999, 0.01;
	// end inline asm
	// begin inline asm
	fma.rn.f64    %fd4262, %fd4262, 0.9999, 0.01;
	// end inline asm
	// begin inline asm
	fma.rn.f64    %fd4264, %fd4264, 0.9999, 0.01;
	// end inline asm
	// begin inline asm
	fma.rn.f64    %fd4262, %fd4262, 0.9999, 0.01;
	// end inline asm
	// begin inline asm
	fma.rn.f64    %fd4264, %fd4264, 0.9999, 0.01;
	// end inline asm
	// begin inline asm
	fma.rn.f64    %fd4262, %fd4262, 0.9999, 0.01;
	// end inline asm
	// begin inline asm
	fma.rn.f64    %fd4264, %fd4264, 0.9999, 0.01;
	// end inline asm
	// begin inline asm
	fma.rn.f64    %fd4262, %fd4262, 0.9999, 0.01;
	// end inline asm
	// begin inline asm
	fma.rn.f64    %fd4264, %fd4264, 0.9999, 0.01;
	// end inline asm
	// begin inline asm
	fma.rn.f64    %fd4262, %fd4262, 0.9999, 0.01;
	// end inline asm
	// begin inline asm
	fma.rn.f64    %fd4264, %fd4264, 0.9999, 0.01;
	// end inline asm
	// begin inline asm
	fma.rn.f64    %fd4262, %fd4262, 0.9999, 0.01;
	// end inline asm
	// begin inline asm
	fma.rn.f64    %fd4264, %fd4264, 0.9999, 0.01;
	// end inline asm
	// begin inline asm
	fma.rn.f64    %fd4262, %fd4262, 0.9999, 0.01;
	// end inline asm
	// begin inline asm
	fma.rn.f64    %fd4264, %fd4264, 0.9999, 0.01;
	// end inline asm
	// begin inline asm
	fma.rn.f64    %fd4262, %fd4262, 0.9999, 0.01;
	// end inline asm
	// begin inline asm
	fma.rn.f64    %fd4264, %fd4264, 0.9999, 0.01;
	// end inline asm
	// begin inline asm
	fma.rn.f64    %fd4262, %fd4262, 0.9999, 0.01;
	// end inline asm
	// begin inline asm
	fma.rn.f64    %fd4264, %fd4264, 0.9999, 0.01;
	// end inline asm
	// begin inline asm
	fma.rn.f64    %fd4262, %fd4262, 0.9999, 0.01;
	// end inline asm
	// begin inline asm
	fma.rn.f64    %fd4264, %fd4264, 0.9999, 0.01;
	// end inline asm
	// begin inline asm
	fma.rn.f64    %fd4262, %fd4262, 0.9999, 0.01;
	// end inline asm
	// begin inline asm
	fma.rn.f64    %fd4264, %fd4264, 0.9999, 0.01;
	// end inline asm
	// begin inline asm
	fma.rn.f64    %fd4262, %fd4262, 0.9999, 0.01;
	// end inline asm
	// begin inline asm
	fma.rn.f64    %fd4264, %fd4264, 0.9999, 0.01;
	// end inline asm
	// begin inline asm
	fma.rn.f64    %fd4262, %fd4262, 0.9999, 0.01;
	// end inline asm
	// begin inline asm
	fma.rn.f64    %fd4264, %fd4264, 0.9999, 0.01;
	// end inline asm
	// begin inline asm
	fma.rn.f64    %fd4262, %fd4262, 0.9999, 0.01;
	// end inline asm
	// begin inline asm
	fma.rn.f64    %fd4264, %fd4264, 0.9999, 0.01;
	// end inline asm
	// begin inline asm
	fma.rn.f64    %fd4262, %fd4262, 0.9999, 0.01;
	// end inline asm
	// begin inline asm
	fma.rn.f64    %fd4264, %fd4264, 0.9999, 0.01;
	// end inline asm
	// begin inline asm
	fma.rn.f64    %fd4262, %fd4262, 0.9999, 0.01;
	// end inline asm
	// begin inline asm
	fma.rn.f64    %fd4264, %fd4264, 0.9999, 0.01;
	// end inline asm
	// begin inline asm
	fma.rn.f64    %fd4262, %fd4262, 0.9999, 0.01;
	// end inline asm
	// begin inline asm
	fma.rn.f64    %fd4264, %fd4264, 0.9999, 0.01;
	// end inline asm
	// begin inline asm
	fma.rn.f64    %fd4262, %fd4262, 0.9999, 0.01;
	// end inline asm
	// begin inline asm
	fma.rn.f64    %fd4264, %fd4264, 0.9999, 0.01;
	// end inline asm
	// begin inline asm
	fma.rn.f64    %fd4262, %fd4262, 0.9999, 0.01;
	// end inline asm
	// begin inline asm
	fma.rn.f64    %fd4264, %fd4264, 0.9999, 0.01;
	// end inline asm
	// begin inline asm
	fma.rn.f64    %fd4262, %fd4262, 0.9999, 0.01;
	// end inline asm
	// begin inline asm
	fma.rn.f64    %fd4264, %fd4264, 0.9999, 0.01;
	// end inline asm
	// begin inline asm
	fma.rn.f64    %fd4262, %fd4262, 0.9999, 0.01;
	// end inline asm
	// begin inline asm
	fma.rn.f64    %fd4264, %fd4264, 0.9999, 0.01;
	// end inline asm
	// begin inline asm
	fma.rn.f64    %fd4262, %fd4262, 0.9999, 0.01;
	// end inline asm
	// begin inline asm
	fma.rn.f64    %fd4264, %fd4264, 0.9999, 0.01;
	// end inline asm
	// begin inline asm
	fma.rn.f64    %fd4262, %fd4262, 0.9999, 0.01;
	// end inline asm
	// begin inline asm
	fma.rn.f64    %fd4264, %fd4264, 0.9999, 0.01;
	// end inline asm
	// begin inline asm
	fma.rn.f64    %fd4262, %fd4262, 0.9999, 0.01;
	// end inline asm
	// begin inline asm
	fma.rn.f64    %fd4264, %fd4264, 0.9999, 0.01;
	// end inline asm
	// begin inline asm
	fma.rn.f64    %fd4262, %fd4262, 0.9999, 0.01;
	// end inline asm
	// begin inline asm
	fma.rn.f64    %fd4264, %fd4264, 0.9999, 0.01;
	// end inline asm
	// begin inline asm
	fma.rn.f64    %fd4262, %fd4262, 0.9999, 0.01;
	// end inline asm
	// begin inline asm
	fma.rn.f64    %fd4264, %fd4264, 0.9999, 0.01;
	// end inline asm
	// begin inline asm
	fma.rn.f64    %fd4262, %fd4262, 0.9999, 0.01;
	// end inline asm
	// begin inline asm
	fma.rn.f64    %fd4264, %fd4264, 0.9999, 0.01;
	// end inline asm
	// begin inline asm
	fma.rn.f64    %fd4262, %fd4262, 0.9999, 0.01;
	// end inline asm
	// begin inline asm
	fma.rn.f64    %fd4264, %fd4264, 0.9999, 0.01;
	// end inline asm
	// begin inline asm
	fma.rn.f64    %fd4262, %fd4262, 0.9999, 0.01;
	// end inline asm
	// begin inline asm
	fma.rn.f64    %fd4264, %fd4264, 0.9999, 0.01;
	// end inline asm
	// begin inline asm
	fma.rn.f64    %fd4262, %fd4262, 0.9999, 0.01;
	// end inline asm
	// begin inline asm
	fma.rn.f64    %fd4264, %fd4264, 0.9999, 0.01;
	// end inline asm
	// begin inline asm
	fma.rn.f64    %fd4262, %fd4262, 0.9999, 0.01;
	// end inline asm
	// begin inline asm
	fma.rn.f64    %fd4264, %fd4264, 0.9999, 0.01;
	// end inline asm
	// begin inline asm
	fma.rn.f64    %fd4262, %fd4262, 0.9999, 0.01;
	// end inline asm
	// begin inline asm
	fma.rn.f64    %fd4264, %fd4264, 0.9999, 0.01;
	// end inline asm
	// begin inline asm
	fma.rn.f64    %fd4262, %fd4262, 0.9999, 0.01;
	// end inline asm
	// begin inline asm
	fma.rn.f64    %fd4264, %fd4264, 0.9999, 0.01;
	// end inline asm
	// begin inline asm
	fma.rn.f64    %fd4262, %fd4262, 0.9999, 0.01;
	// end inline asm
	// begin inline asm
	fma.rn.f64    %fd4264, %fd4264, 0.9999, 0.01;
	// end inline asm
	// begin inline asm
	fma.rn.f64    %fd4262, %fd4262, 0.9999, 0.01;
	// end inline asm
	// begin inline asm
	fma.rn.f64    %fd4264, %fd4264, 0.9999, 0.01;
	// end inline asm
	// begin inline asm
	fma.rn.f64    %fd4262, %fd4262, 0.9999, 0.01;
	// end inline asm
	// begin inline asm
	fma.rn.f64    %fd4264, %fd4264, 0.9999, 0.01;
	// end inline asm
	// begin inline asm
	fma.rn.f64    %fd4262, %fd4262, 0.9999, 0.01;
	// end inline asm
	// begin inline asm
	fma.rn.f64    %fd4264, %fd4264, 0.9999, 0.01;
	// end inline asm
	// begin inline asm
	fma.rn.f64    %fd4262, %fd4262, 0.9999, 0.01;
	// end inline asm
	// begin inline asm
	fma.rn.f64    %fd4264, %fd4264, 0.9999, 0.01;
	// end inline asm
	// begin inline asm
	fma.rn.f64    %fd4262, %fd4262, 0.9999, 0.01;
	// end inline asm
	// begin inline asm
	fma.rn.f64    %fd4264, %fd4264, 0.9999, 0.01;
	// end inline asm
	// begin inline asm
	fma.rn.f64    %fd4262, %fd4262, 0.9999, 0.01;
	// end inline asm
	// begin inline asm
	fma.rn.f64    %fd4264, %fd4264, 0.9999, 0.01;
	// end inline asm
	// begin inline asm
	fma.rn.f64    %fd4262, %fd4262, 0.9999, 0.01;
	// end inline asm
	// begin inline asm
	fma.rn.f64    %fd4264, %fd4264, 0.9999, 0.01;
	// end inline asm
	// begin inline asm
	fma.rn.f64    %fd4262, %fd4262, 0.9999, 0.01;
	// end inline asm
	// begin inline asm
	fma.rn.f64    %fd4264, %fd4264, 0.9999, 0.01;
	// end inline asm
	// begin inline asm
	fma.rn.f64    %fd4262, %fd4262, 0.9999, 0.01;
	// end inline asm
	// begin inline asm
	fma.rn.f64    %fd4264, %fd4264, 0.9999, 0.01;
	// end inline asm
	// begin inline asm
	fma.rn.f64    %fd4262, %fd4262, 0.9999, 0.01;
	// end inline asm
	// begin inline asm
	fma.rn.f64    %fd4264, %fd4264, 0.9999, 0.01;
	// end inline asm
	// begin inline asm
	fma.rn.f64    %fd4262, %fd4262, 0.9999, 0.01;
	// end inline asm
	// begin inline asm
	fma.rn.f64    %fd4264, %fd4264, 0.9999, 0.01;
	// end inline asm
	// begin inline asm
	fma.rn.f64    %fd4262, %fd4262, 0.9999, 0.01;
	// end inline asm
	// begin inline asm
	fma.rn.f64    %fd4264, %fd4264, 0.9999, 0.01;
	// end inline asm
	// begin inline asm
	fma.rn.f64    %fd4262, %fd4262, 0.9999, 0.01;
	// end inline asm
	// begin inline asm
	fma.rn.f64    %fd4264, %fd4264, 0.9999, 0.01;
	// end inline asm
	// begin inline asm
	fma.rn.f64    %fd4262, %fd4262, 0.9999, 0.01;
	// end inline asm
	// begin inline asm
	fma.rn.f64    %fd4264, %fd4264, 0.9999, 0.01;
	// end inline asm
	// begin inline asm
	fma.rn.f64    %fd4262, %fd4262, 0.9999, 0.01;
	// end inline asm
	// begin inline asm
	fma.rn.f64    %fd4264, %fd4264, 0.9999, 0.01;
	// end inline asm
	// begin inline asm
	fma.rn.f64    %fd4262, %fd4262, 0.9999, 0.01;
	// end inline asm
	// begin inline asm
	fma.rn.f64    %fd4264, %fd4264, 0.9999, 0.01;
	// end inline asm
	// begin inline asm
	fma.rn.f64    %fd4262, %fd4262, 0.9999, 0.01;
	// end inline asm
	// begin inline asm
	fma.rn.f64    %fd4264, %fd4264, 0.9999, 0.01;
	// end inline asm
	// begin inline asm
	fma.rn.f64    %fd4262, %fd4262, 0.9999, 0.01;
	// end inline asm
	// begin inline asm
	fma.rn.f64    %fd4264, %fd4264, 0.9999, 0.01;
	// end inline asm
	// begin inline asm
	fma.rn.f64    %fd4262, %fd4262, 0.9999, 0.01;
	// end inline asm
	// begin inline asm
	fma.rn.f64    %fd4264, %fd4264, 0.9999, 0.01;
	// end inline asm
	// begin inline asm
	fma.rn.f64    %fd4262, %fd4262, 0.9999, 0.01;
	// end inline asm
	// begin inline asm
	fma.rn.f64    %fd4264, %fd4264, 0.9999, 0.01;
	// end inline asm
	// begin inline asm
	fma.rn.f64    %fd4262, %fd4262, 0.9999, 0.01;
	// end inline asm
	// begin inline asm
	fma.rn.f64    %fd4264, %fd4264, 0.9999, 0.01;
	// end inline asm
	// begin inline asm
	fma.rn.f64    %fd4262, %fd4262, 0.9999, 0.01;
	// end inline asm
	// begin inline asm
	fma.rn.f64    %fd4264, %fd4264, 0.9999, 0.01;
	// end inline asm
	// begin inline asm
	fma.rn.f64    %fd4262, %fd4262, 0.9999, 0.01;
	// end inline asm
	// begin inline asm
	fma.rn.f64    %fd4264, %fd4264, 0.9999, 0.01;
	// end inline asm
	// begin inline asm
	fma.rn.f64    %fd4262, %fd4262, 0.9999, 0.01;
	// end inline asm
	// begin inline asm
	fma.rn.f64    %fd4264, %fd4264, 0.9999, 0.01;
	// end inline asm
	// begin inline asm
	fma.rn.f64    %fd4262, %fd4262, 0.9999, 0.01;
	// end inline asm
	// begin inline asm
	fma.rn.f64    %fd4264, %fd4264, 0.9999, 0.01;
	// end inline asm
	// begin inline asm
	fma.rn.f64    %fd4262, %fd4262, 0.9999, 0.01;
	// end inline asm
	// begin inline asm
	fma.rn.f64    %fd4264, %fd4264, 0.9999, 0.01;
	// end inline asm
	// begin inline asm
	fma.rn.f64    %fd4262, %fd4262, 0.9999, 0.01;
	// end inline asm
	// begin inline asm
	fma.rn.f64    %fd4264, %fd4264, 0.9999, 0.01;
	// end inline asm
	// begin inline asm
	fma.rn.f64    %fd4262, %fd4262, 0.9999, 0.01;
	// end inline asm
	// begin inline asm
	fma.rn.f64    %fd4264, %fd4264, 0.9999, 0.01;
	// end inline asm
	// begin inline asm
	fma.rn.f64    %fd4262, %fd4262, 0.9999, 0.01;
	// end inline asm
	// begin inline asm
	fma.rn.f64    %fd4264, %fd4264, 0.9999, 0.01;
	// end inline asm
	// begin inline asm
	fma.rn.f64    %fd4262, %fd4262, 0.9999, 0.01;
	// end inline asm
	// begin inline asm
	fma.rn.f64    %fd4264, %fd4264, 0.9999, 0.01;
	// end inline asm
	// begin inline asm
	fma.rn.f64    %fd4262, %fd4262, 0.9999, 0.01;
	// end inline asm
	// begin inline asm
	fma.rn.f64    %fd4264, %fd4264, 0.9999, 0.01;
	// end inline asm
	// begin inline asm
	fma.rn.f64    %fd4262, %fd4262, 0.9999, 0.01;
	// end inline asm
	// begin inline asm
	fma.rn.f64    %fd4264, %fd4264, 0.9999, 0.01;
	// end inline asm
	// begin inline asm
	fma.rn.f64    %fd4262, %fd4262, 0.9999, 0.01;
	// end inline asm
	// begin inline asm
	fma.rn.f64    %fd4264, %fd4264, 0.9999, 0.01;
	// end inline asm
	// begin inline asm
	fma.rn.f64    %fd4262, %fd4262, 0.9999, 0.01;
	// end inline asm
	// begin inline asm
	fma.rn.f64    %fd4264, %fd4264, 0.9999, 0.01;
	// end inline asm
	// begin inline asm
	fma.rn.f64    %fd4262, %fd4262, 0.9999, 0.01;
	// end inline asm
	// begin inline asm
	fma.rn.f64    %fd4264, %fd4264, 0.9999, 0.01;
	// end inline asm
	// begin inline asm
	fma.rn.f64    %fd4262, %fd4262, 0.9999, 0.01;
	// end inline asm
	// begin inline asm
	fma.rn.f64    %fd4264, %fd4264, 0.9999, 0.01;
	// end inline asm
	// begin inline asm
	fma.rn.f64    %fd4262, %fd4262, 0.9999, 0.01;
	// end inline asm
	// begin inline asm
	fma.rn.f64    %fd4264, %fd4264, 0.9999, 0.01;
	// end inline asm
	// begin inline asm
	fma.rn.f64    %fd4262, %fd4262, 0.9999, 0.01;
	// end inline asm
	// begin inline asm
	fma.rn.f64    %fd4264, %fd4264, 0.9999, 0.01;
	// end inline asm
	// begin inline asm
	fma.rn.f64    %fd4262, %fd4262, 0.9999, 0.01;
	// end inline asm
	// begin inline asm
	fma.rn.f64    %fd4264, %fd4264, 0.9999, 0.01;
	// end inline asm
	// begin inline asm
	fma.rn.f64    %fd4262, %fd4262, 0.9999, 0.01;
	// end inline asm
	// begin inline asm
	fma.rn.f64    %fd4264, %fd4264, 0.9999, 0.01;
	// end inline asm
	// begin inline asm
	fma.rn.f64    %fd4262, %fd4262, 0.9999, 0.01;
	// end inline asm
	// begin inline asm
	fma.rn.f64    %fd4264, %fd4264, 0.9999, 0.01;
	// end inline asm
	// begin inline asm
	fma.rn.f64    %fd4262, %fd4262, 0.9999, 0.01;
	// end inline asm
	// begin inline asm
	fma.rn.f64    %fd4264, %fd4264, 0.9999, 0.01;
	// end inline asm
	// begin inline asm
	fma.rn.f64    %fd4262, %fd4262, 0.9999, 0.01;
	// end inline asm
	// begin inline asm
	fma.rn.f64    %fd4264, %fd4264, 0.9999, 0.01;
	// end inline asm
	// begin inline asm
	fma.rn.f64    %fd4262, %fd4262, 0.9999, 0.01;
	// end inline asm
	// begin inline asm
	fma.rn.f64    %fd4264, %fd4264, 0.9999, 0.01;
	// end inline asm
	// begin inline asm
	fma.rn.f64    %fd4262, %fd4262, 0.9999, 0.01;
	// end inline asm
	// begin inline asm
	fma.rn.f64    %fd4264, %fd4264, 0.9999, 0.01;
	// end inline asm
	// begin inline asm
	fma.rn.f64    %fd4262, %fd4262, 0.9999, 0.01;
	// end inline asm
	// begin inline asm
	fma.rn.f64    %fd4264, %fd4264, 0.9999, 0.01;
	// end inline asm
	// begin inline asm
	fma.rn.f64    %fd4262, %fd4262, 0.9999, 0.01;
	// end inline asm
	// begin inline asm
	fma.rn.f64    %fd4264, %fd4264, 0.9999, 0.01;
	// end inline asm
	// begin inline asm
	fma.rn.f64    %fd4262, %fd4262, 0.9999, 0.01;
	// end inline asm
	// begin inline asm
	fma.rn.f64    %fd4264, %fd4264, 0.9999, 0.01;
	// end inline asm
	// begin inline asm
	fma.rn.f64    %fd4262, %fd4262, 0.9999, 0.01;
	// end inline asm
	// begin inline asm
	fma.rn.f64    %fd4264, %fd4264, 0.9999, 0.01;
	// end inline asm
	// begin inline asm
	fma.rn.f64    %fd4262, %fd4262, 0.9999, 0.01;
	// end inline asm
	// begin inline asm
	fma.rn.f64    %fd4264, %fd4264, 0.9999, 0.01;
	// end inline asm
	// begin inline asm
	fma.rn.f64    %fd4262, %fd4262, 0.9999, 0.01;
	// end inline asm
	// begin inline asm
	fma.rn.f64    %fd4264, %fd4264, 0.9999, 0.01;
	// end inline asm
	// begin inline asm
	fma.rn.f64    %fd4262, %fd4262, 0.9999, 0.01;
	// end inline asm
	// begin inline asm
	fma.rn.f64    %fd4264, %fd4264, 0.9999, 0.01;
	// end inline asm
	// begin inline asm
	fma.rn.f64    %fd4262, %fd4262, 0.9999, 0.01;
	// end inline asm
	// begin inline asm
	fma.rn.f64    %fd4264, %fd4264, 0.9999, 0.01;
	// end inline asm
	// begin inline asm
	fma.rn.f64    %fd4262, %fd4262, 0.9999, 0.01;
	// end inline asm
	// begin inline asm
	fma.rn.f64    %fd4264, %fd4264, 0.9999, 0.01;
	// end inline asm
	// begin inline asm
	fma.rn.f64    %fd4262, %fd4262, 0.9999, 0.01;
	// end inline asm
	// begin inline asm
	fma.rn.f64    %fd4264, %fd4264, 0.9999, 0.01;
	// end inline asm
	// begin inline asm
	fma.rn.f64    %fd4262, %fd4262, 0.9999, 0.01;
	// end inline asm
	// begin inline asm
	fma.rn.f64    %fd4264, %fd4264, 0.9999, 0.01;
	// end inline asm
	// begin inline asm
	fma.rn.f64    %fd4262, %fd4262, 0.9999, 0.01;
	// end inline asm
	// begin inline asm
	fma.rn.f64    %fd4264, %fd4264, 0.9999, 0.01;
	// end inline asm
	// begin inline asm
	fma.rn.f64    %fd4262, %fd4262, 0.9999, 0.01;
	// end inline asm
	// begin inline asm
	fma.rn.f64    %fd4264, %fd4264, 0.9999, 0.01;
	// end inline asm
	// begin inline asm
	fma.rn.f64    %fd4262, %fd4262, 0.9999, 0.01;
	// end inline asm
	// begin inline asm
	fma.rn.f64    %fd4264, %fd4264, 0.9999, 0.01;
	// end inline asm
	// begin inline asm
	fma.rn.f64    %fd4262, %fd4262, 0.9999, 0.01;
	// end inline asm
	// begin inline asm
	fma.rn.f64    %fd4264, %fd4264, 0.9999, 0.01;
	// end inline asm
	// begin inline asm
	fma.rn.f64    %fd4262, %fd4262, 0.9999, 0.01;
	// end inline asm
	// begin inline asm
	fma.rn.f64    %fd4264, %fd4264, 0.9999, 0.01;
	// end inline asm
	// begin inline asm
	fma.rn.f64    %fd4262, %fd4262, 0.9999, 0.01;
	// end inline asm
	// begin inline asm
	fma.rn.f64    %fd4264, %fd4264, 0.9999, 0.01;
	// end inline asm
	// begin inline asm
	fma.rn.f64    %fd4262, %fd4262, 0.9999, 0.01;
	// end inline asm
	// begin inline asm
	fma.rn.f64    %fd4264, %fd4264, 0.9999, 0.01;
	// end inline asm
	// begin inline asm
	fma.rn.f64    %fd4262, %fd4262, 0.9999, 0.01;
	// end inline asm
	// begin inline asm
	fma.rn.f64    %fd4264, %fd4264, 0.9999, 0.01;
	// end inline asm
	// begin inline asm
	fma.rn.f64    %fd4262, %fd4262, 0.9999, 0.01;
	// end inline asm
	// begin inline asm
	fma.rn.f64    %fd4264, %fd4264, 0.9999, 0.01;
	// end inline asm
	// begin inline asm
	fma.rn.f64    %fd4262, %fd4262, 0.9999, 0.01;
	// end inline asm
	// begin inline asm
	fma.rn.f64    %fd4264, %fd4264, 0.9999, 0.01;
	// end inline asm
	// begin inline asm
	fma.rn.f64    %fd4262, %fd4262, 0.9999, 0.01;
	// end inline asm
	// begin inline asm
	fma.rn.f64    %fd4264, %fd4264, 0.9999, 0.01;
	// end inline asm
	// begin inline asm
	fma.rn.f64    %fd4262, %fd4262, 0.9999, 0.01;
	// end inline asm
	// begin inline asm
	fma.rn.f64    %fd4264, %fd4264, 0.9999, 0.01;
	// end inline asm
	// begin inline asm
	fma.rn.f64    %fd4262, %fd4262, 0.9999, 0.01;
	// end inline asm
	// begin inline asm
	fma.rn.f64    %fd4264, %fd4264, 0.9999, 0.01;
	// end inline asm
	// begin inline asm
	fma.rn.f64    %fd4262, %fd4262, 0.9999, 0.01;
	// end inline asm
	// begin inline asm
	fma.rn.f64    %fd4264, %fd4264, 0.9999, 0.01;
	// end inline asm
	// begin inline asm
	fma.rn.f64    %fd4262, %fd4262, 0.9999, 0.01;
	// end inline asm
	// begin inline asm
	fma.rn.f64    %fd4264, %fd4264, 0.9999, 0.01;
	// end inline asm
	// begin inline asm
	fma.rn.f64    %fd4262, %fd4262, 0.9999, 0.01;
	// end inline asm
	// begin inline asm
	fma.rn.f64    %fd4264, %fd4264, 0.9999, 0.01;
	// end inline asm
	// begin inline asm
	fma.rn.f64    %fd4262, %fd4262, 0.9999, 0.01;
	// end inline asm
	// begin inline asm
	fma.rn.f64    %fd4264, %fd4264, 0.9999, 0.01;
	// end inline asm
	// begin inline asm
	fma.rn.f64    %fd4262, %fd4262, 0.9999, 0.01;
	// end inline asm
	// begin inline asm
	fma.rn.f64    %fd4264, %fd4264, 0.9999, 0.01;
	// end inline asm
	// begin inline asm
	fma.rn.f64    %fd4262, %fd4262, 0.9999, 0.01;
	// end inline asm
	// begin inline asm
	fma.rn.f64    %fd4264, %fd4264, 0.9999, 0.01;
	// end inline asm
	// begin inline asm
	fma.rn.f64    %fd4262, %fd4262, 0.9999, 0.01;
	// end inline asm
	// begin inline asm
	fma.rn.f64    %fd4264, %fd4264, 0.9999, 0.01;
	// end inline asm
	// begin inline asm
	fma.rn.f64    %fd4262, %fd4262, 0.9999, 0.01;
	// end inline asm
	// begin inline asm
	fma.rn.f64    %fd4264, %fd4264, 0.9999, 0.01;
	// end inline asm
	// begin inline asm
	fma.rn.f64    %fd4262, %fd4262, 0.9999, 0.01;
	// end inline asm
	// begin inline asm
	fma.rn.f64    %fd4264, %fd4264, 0.9999, 0.01;
	// end inline asm
	// begin inline asm
	fma.rn.f64    %fd4262, %fd4262, 0.9999, 0.01;
	// end inline asm
	// begin inline asm
	fma.rn.f64    %fd4264, %fd4264, 0.9999, 0.01;
	// end inline asm
	// begin inline asm
	fma.rn.f64    %fd4262, %fd4262, 0.9999, 0.01;
	// end inline asm
	// begin inline asm
	fma.rn.f64    %fd4264, %fd4264, 0.9999, 0.01;
	// end inline asm
	// begin inline asm
	fma.rn.f64    %fd4262, %fd4262, 0.9999, 0.01;
	// end inline asm
	// begin inline asm
	fma.rn.f64    %fd4264, %fd4264, 0.9999, 0.01;
	// end inline asm
	// begin inline asm
	fma.rn.f64    %fd4262, %fd4262, 0.9999, 0.01;
	// end inline asm
	// begin inline asm
	fma.rn.f64    %fd4264, %fd4264, 0.9999, 0.01;
	// end inline asm
	// begin inline asm
	fma.rn.f64    %fd4262, %fd4262, 0.9999, 0.01;
	// end inline asm
	// begin inline asm
	fma.rn.f64    %fd4264, %fd4264, 0.9999, 0.01;
	// end inline asm
	// begin inline asm
	fma.rn.f64    %fd4262, %fd4262, 0.9999, 0.01;
	// end inline asm
	// begin inline asm
	fma.rn.f64    %fd4264, %fd4264, 0.9999, 0.01;
	// end inline asm
	// begin inline asm
	fma.rn.f64    %fd4262, %fd4262, 0.9999, 0.01;
	// end inline asm
	// begin inline asm
	fma.rn.f64    %fd4264, %fd4264, 0.9999, 0.01;
	// end inline asm
	// begin inline asm
	fma.rn.f64    %fd4262, %fd4262, 0.9999, 0.01;
	// end inline asm
	// begin inline asm
	fma.rn.f64    %fd4264, %fd4264, 0.9999, 0.01;
	// end inline asm
	// begin inline asm
	fma.rn.f64    %fd4262, %fd4262, 0.9999, 0.01;
	// end inline asm
	// begin inline asm
	fma.rn.f64    %fd4264, %fd4264, 0.9999, 0.01;
	// end inline asm
	// begin inline asm
	fma.rn.f64    %fd4262, %fd4262, 0.9999, 0.01;
	// end inline asm
	// begin inline asm
	fma.rn.f64    %fd4264, %fd4264, 0.9999, 0.01;
	// end inline asm
	// begin inline asm
	fma.rn.f64    %fd4262, %fd4262, 0.9999, 0.01;
	// end inline asm
	// begin inline asm
	fma.rn.f64    %fd4264, %fd4264, 0.9999, 0.01;
	// end inline asm
	// begin inline asm
	fma.rn.f64    %fd4262, %fd4262, 0.9999, 0.01;
	// end inline asm
	// begin inline asm
	fma.rn.f64    %fd4264, %fd4264, 0.9999, 0.01;
	// end inline asm
	// begin inline asm
	fma.rn.f64    %fd4262, %fd4262, 0.9999, 0.01;
	// end inline asm
	// begin inline asm
	fma.rn.f64    %fd4264, %fd4264, 0.9999, 0.01;
	// end inline asm
	// begin inline asm
	fma.rn.f64    %fd4262, %fd4262, 0.9999, 0.01;
	// end inline asm
	// begin inline asm
	fma.rn.f64    %fd4264, %fd4264, 0.9999, 0.01;
	// end inline asm
	// begin inline asm
	fma.rn.f64    %fd4262, %fd4262, 0.9999, 0.01;
	// end inline asm
	// begin inline asm
	fma.rn.f64    %fd4264, %fd4264, 0.9999, 0.01;
	// end inline asm
	// begin inline asm
	fma.rn.f64    %fd4262, %fd4262, 0.9999, 0.01;
	// end inline asm
	// begin inline asm
	fma.rn.f64    %fd4264, %fd4264, 0.9999, 0.01;
	// end inline asm
	// begin inline asm
	fma.rn.f64    %fd4262, %fd4262, 0.9999, 0.01;
	// end inline asm
	// begin inline asm
	fma.rn.f64    %fd4264, %fd4264, 0.9999, 0.01;
	// end inline asm
	// begin inline asm
	fma.rn.f64    %fd4262, %fd4262, 0.9999, 0.01;
	// end inline asm
	// begin inline asm
	fma.rn.f64    %fd4264, %fd4264, 0.9999, 0.01;
	// end inline asm
	// begin inline asm
	fma.rn.f64    %fd4262, %fd4262, 0.9999, 0.01;
	// end inline asm
	// begin inline asm
	fma.rn.f64    %fd4264, %fd4264, 0.9999, 0.01;
	// end inline asm
	// begin inline asm
	fma.rn.f64    %fd4262, %fd4262, 0.9999, 0.01;
	// end inline asm
	// begin inline asm
	fma.rn.f64    %fd4264, %fd4264, 0.9999, 0.01;
	// end inline asm
	// begin inline asm
	fma.rn.f64    %fd4262, %fd4262, 0.9999, 0.01;
	// end inline asm
	// begin inline asm
	fma.rn.f64    %fd4264, %fd4264, 0.9999, 0.01;
	// end inline asm
	// begin inline asm
	fma.rn.f64    %fd4262, %fd4262, 0.9999, 0.01;
	// end inline asm
	// begin inline asm
	fma.rn.f64    %fd4264, %fd4264, 0.9999, 0.01;
	// end inline asm
	// begin inline asm
	fma.rn.f64    %fd4262, %fd4262, 0.9999, 0.01;
	// end inline asm
	// begin inline asm
	fma.rn.f64    %fd4264, %fd4264, 0.9999, 0.01;
	// end inline asm
	// begin inline asm
	fma.rn.f64    %fd4262, %fd4262, 0.9999, 0.01;
	// end inline asm
	// begin inline asm
	fma.rn.f64    %fd4264, %fd4264, 0.9999, 0.01;
	// end inline asm
	// begin inline asm
	fma.rn.f64    %fd4262, %fd4262, 0.9999, 0.01;
	// end inline asm
	// begin inline asm
	fma.rn.f64    %fd4264, %fd4264, 0.9999, 0.01;
	// end inline asm
	// begin inline asm
	fma.rn.f64    %fd4262, %fd4262, 0.9999, 0.01;
	// end inline asm
	// begin inline asm
	fma.rn.f64    %fd4264, %fd4264, 0.9999, 0.01;
	// end inline asm
	// begin inline asm
	fma.rn.f64    %fd4262, %fd4262, 0.9999, 0.01;
	// end inline asm
	// begin inline asm
	fma.rn.f64    %fd4264, %fd4264, 0.9999, 0.01;
	// end inline asm
	// begin inline asm
	fma.rn.f64    %fd4262, %fd4262, 0.9999, 0.01;
	// end inline asm
	// begin inline asm
	fma.rn.f64    %fd4264, %fd4264, 0.9999, 0.01;
	// end inline asm
	// begin inline asm
	fma.rn.f64    %fd4262, %fd4262, 0.9999, 0.01;
	// end inline asm
	// begin inline asm
	fma.rn.f64    %fd4264, %fd4264, 0.9999, 0.01;
	// end inline asm
	// begin inline asm
	fma.rn.f64    %fd4262, %fd4262, 0.9999, 0.01;
	// end inline asm
	// begin inline asm
	fma.rn.f64    %fd4264, %fd4264, 0.9999, 0.01;
	// end inline asm
	// begin inline asm
	fma.rn.f64    %fd4262, %fd4262, 0.9999, 0.01;
	// end inline asm
	// begin inline asm
	fma.rn.f64    %fd4264, %fd4264, 0.9999, 0.01;
	// end inline asm
	// begin inline asm
	fma.rn.f64    %fd4262, %fd4262, 0.9999, 0.01;
	// end inline asm
	// begin inline asm
	fma.rn.f64    %fd4264, %fd4264, 0.9999, 0.01;
	// end inline asm
	// begin inline asm
	fma.rn.f64    %fd4262, %fd4262, 0.9999, 0.01;
	// end inline asm
	// begin inline asm
	fma.rn.f64    %fd4264, %fd4264, 0.9999, 0.01;
	// end inline asm
	// begin inline asm
	fma.rn.f64    %fd4262, %fd4262, 0.9999, 0.01;
	// end inline asm
	// begin inline asm
	fma.rn.f64    %fd4264, %fd4264, 0.9999, 0.01;
	// end inline asm
	// begin inline asm
	fma.rn.f64    %fd4262, %fd4262, 0.9999, 0.01;
	// end inline asm
	// begin inline asm
	fma.rn.f64    %fd4264, %fd4264, 0.9999, 0.01;
	// end inline asm
	// begin inline asm
	fma.rn.f64    %fd4262, %fd4262, 0.9999, 0.01;
	// end inline asm
	// begin inline asm
	fma.rn.f64    %fd4264, %fd4264, 0.9999, 0.01;
	// end inline asm
	// begin inline asm
	fma.rn.f64    %fd4262, %fd4262, 0.9999, 0.01;
	// end inline asm
	// begin inline asm
	fma.rn.f64    %fd4264, %fd4264, 0.9999, 0.01;
	// end inline asm
	// begin inline asm
	fma.rn.f64    %fd4262, %fd4262, 0.9999, 0.01;
	// end inline asm
	// begin inline asm
	fma.rn.f64    %fd4264, %fd4264, 0.9999, 0.01;
	// end inline asm
	// begin inline asm
	fma.rn.f64    %fd4262, %fd4262, 0.9999, 0.01;
	// end inline asm
	// begin inline asm
	fma.rn.f64    %fd4264, %fd4264, 0.9999, 0.01;
	// end inline asm
	// begin inline asm
	fma.rn.f64    %fd4262, %fd4262, 0.9999, 0.01;
	// end inline asm
	// begin inline asm
	fma.rn.f64    %fd4264, %fd4264, 0.9999, 0.01;
	// end inline asm
	// begin inline asm
	fma.rn.f64    %fd4262, %fd4262, 0.9999, 0.01;
	// end inline asm
	// begin inline asm
	fma.rn.f64    %fd4264, %fd4264, 0.9999, 0.01;
	// end inline asm
	// begin inline asm
	fma.rn.f64    %fd4262, %fd4262, 0.9999, 0.01;
	// end inline asm
	// begin inline asm
	fma.rn.f64    %fd4264, %fd4264, 0.9999, 0.01;
	// end inline asm
	// begin inline asm
	fma.rn.f64    %fd4262, %fd4262, 0.9999, 0.01;
	// end inline asm
	// begin inline asm
	fma.rn.f64    %fd4264, %fd4264, 0.9999, 0.01;
	// end inline asm
	// begin inline asm
	fma.rn.f64    %fd4262, %fd4262, 0.9999, 0.01;
	// end inline asm
	// begin inline asm
	fma.rn.f64    %fd4264, %fd4264, 0.9999, 0.01;
	// end inline asm
	// begin inline asm
	fma.rn.f64    %fd4262, %fd4262, 0.9999, 0.01;
	// end inline asm
	// begin inline asm
	fma.rn.f64    %fd4264, %fd4264, 0.9999, 0.01;
	// end inline asm
	// begin inline asm
	fma.rn.f64    %fd4262, %fd4262, 0.9999, 0.01;
	// end inline asm
	// begin inline asm
	fma.rn.f64    %fd4264, %fd4264, 0.9999, 0.01;
	// end inline asm
	// begin inline asm
	fma.rn.f64    %fd4262, %fd4262, 0.9999, 0.01;
	// end inline asm
	// begin inline asm
	fma.rn.f64    %fd4264, %fd4264, 0.9999, 0.01;
	// end inline asm
	// begin inline asm
	fma.rn.f64    %fd4262, %fd4262, 0.9999, 0.01;
	// end inline asm
	// begin inline asm
	fma.rn.f64    %fd4264, %fd4264, 0.9999, 0.01;
	// end inline asm
	// begin inline asm
	fma.rn.f64    %fd4262, %fd4262, 0.9999, 0.01;
	// end inline asm
	// begin inline asm
	fma.rn.f64    %fd4264, %fd4264, 0.9999, 0.01;
	// end inline asm
	// begin inline asm
	fma.rn.f64    %fd4262, %fd4262, 0.9999, 0.01;
	// end inline asm
	// begin inline asm
	fma.rn.f64    %fd4264, %fd4264, 0.9999, 0.01;
	// end inline asm
	// begin inline asm
	fma.rn.f64    %fd4262, %fd4262, 0.9999, 0.01;
	// end inline asm
	// begin inline asm
	fma.rn.f64    %fd4264, %fd4264, 0.9999, 0.01;
	// end inline asm
	// begin inline asm
	fma.rn.f64    %fd4262, %fd4262, 0.9999, 0.01;
	// end inline asm
	// begin inline asm
	fma.rn.f64    %fd4264, %fd4264, 0.9999, 0.01;
	// end inline asm
	// begin inline asm
	fma.rn.f64    %fd4262, %fd4262, 0.9999, 0.01;
	// end inline asm
	// begin inline asm
	fma.rn.f64    %fd4264, %fd4264, 0.9999, 0.01;
	// end inline asm
	// begin inline asm
	fma.rn.f64    %fd4262, %fd4262, 0.9999, 0.01;
	// end inline asm
	// begin inline asm
	fma.rn.f64    %fd4264, %fd4264, 0.9999, 0.01;
	// end inline asm
	// begin inline asm
	fma.rn.f64    %fd4262, %fd4262, 0.9999, 0.01;
	// end inline asm
	// begin inline asm
	fma.rn.f64    %fd4264, %fd4264, 0.9999, 0.01;
	// end inline asm
	// begin inline asm
	fma.rn.f64    %fd4262, %fd4262, 0.9999, 0.01;
	// end inline asm
	// begin inline asm
	fma.rn.f64    %fd4264, %fd4264, 0.9999, 0.01;
	// end inline asm
	// begin inline asm
	fma.rn.f64    %fd4262, %fd4262, 0.9999, 0.01;
	// end inline asm
	// begin inline asm
	fma.rn.f64    %fd4264, %fd4264, 0.9999, 0.01;
	// end inline asm
	// begin inline asm
	fma.rn.f64    %fd4262, %fd4262, 0.9999, 0.01;
	// end inline asm
	// begin inline asm
	fma.rn.f64    %fd4264, %fd4264, 0.9999, 0.01;
	// end inline asm
	// begin inline asm
	fma.rn.f64    %fd4262, %fd4262, 0.9999, 0.01;
	// end inline asm
	// begin inline asm
	fma.rn.f64    %fd4264, %fd4264, 0.9999, 0.01;
	// end inline asm
	// begin inline asm
	fma.rn.f64    %fd4262, %fd4262, 0.9999, 0.01;
	// end inline asm
	// begin inline asm
	fma.rn.f64    %fd4264, %fd4264, 0.9999, 0.01;
	// end inline asm
	// begin inline asm
	fma.rn.f64    %fd4262, %fd4262, 0.9999, 0.01;
	// end inline asm
	// begin inline asm
	fma.rn.f64    %fd4264, %fd4264, 0.9999, 0.01;
	// end inline asm
	// begin inline asm
	fma.rn.f64    %fd4262, %fd4262, 0.9999, 0.01;
	// end inline asm
	// begin inline asm
	fma.rn.f64    %fd4264, %fd4264, 0.9999, 0.01;
	// end inline asm
	// begin inline asm
	fma.rn.f64    %fd4262, %fd4262, 0.9999, 0.01;
	// end inline asm
	// begin inline asm
	fma.rn.f64    %fd4264, %fd4264, 0.9999, 0.01;
	// end inline asm
	// begin inline asm
	fma.rn.f64    %fd4262, %fd4262, 0.9999, 0.01;
	// end inline asm
	// begin inline asm
	fma.rn.f64    %fd4264, %fd4264, 0.9999, 0.01;
	// end inline asm
	// begin inline asm
	fma.rn.f64    %fd4262, %fd4262, 0.9999, 0.01;
	// end inline asm
	// begin inline asm
	fma.rn.f64    %fd4264, %fd4264, 0.9999, 0.01;
	// end inline asm
	// begin inline asm
	fma.rn.f64    %fd4262, %fd4262, 0.9999, 0.01;
	// end inline asm
	// begin inline asm
	fma.rn.f64    %fd4264, %fd4264, 0.9999, 0.01;
	// end inline asm
	// begin inline asm
	fma.rn.f64    %fd4262, %fd4262, 0.9999, 0.01;
	// end inline asm
	// begin inline asm
	fma.rn.f64    %fd4264, %fd4264, 0.9999, 0.01;
	// end inline asm
	// begin inline asm
	fma.rn.f64    %fd4262, %fd4262, 0.9999, 0.01;
	// end inline asm
	// begin inline asm
	fma.rn.f64    %fd4264, %fd4264, 0.9999, 0.01;
	// end inline asm
	// begin inline asm
	fma.rn.f64    %fd4262, %fd4262, 0.9999, 0.01;
	// end inline asm
	// begin inline asm
	fma.rn.f64    %fd4264, %fd4264, 0.9999, 0.01;
	// end inline asm
	// begin inline asm
	fma.rn.f64    %fd4262, %fd4262, 0.9999, 0.01;
	// end inline asm
	// begin inline asm
	fma.rn.f64    %fd4264, %fd4264, 0.9999, 0.01;
	// end inline asm
	// begin inline asm
	fma.rn.f64    %fd4262, %fd4262, 0.9999, 0.01;
	// end inline asm
	// begin inline asm
	fma.rn.f64    %fd4264, %fd4264, 0.9999, 0.01;
	// end inline asm
	// begin inline asm
	fma.rn.f64    %fd4262, %fd4262, 0.9999, 0.01;
	// end inline asm
	// begin inline asm
	fma.rn.f64    %fd4264, %fd4264, 0.9999, 0.01;
	// end inline asm
	// begin inline asm
	fma.rn.f64    %fd4262, %fd4262, 0.9999, 0.01;
	// end inline asm
	// begin inline asm
	fma.rn.f64    %fd4264, %fd4264, 0.9999, 0.01;
	// end inline asm
	// begin inline asm
	fma.rn.f64    %fd4262, %fd4262, 0.9999, 0.01;
	// end inline asm
	// begin inline asm
	fma.rn.f64    %fd4264, %fd4264, 0.9999, 0.01;
	// end inline asm
	// begin inline asm
	fma.rn.f64    %fd4262, %fd4262, 0.9999, 0.01;
	// end inline asm
	// begin inline asm
	fma.rn.f64    %fd4264, %fd4264, 0.9999, 0.01;
	// end inline asm
	// begin inline asm
	fma.rn.f64    %fd4262, %fd4262, 0.9999, 0.01;
	// end inline asm
	// begin inline asm
	fma.rn.f64    %fd4264, %fd4264, 0.9999, 0.01;
	// end inline asm
	// begin inline asm
	fma.rn.f64    %fd4262, %fd4262, 0.9999, 0.01;
	// end inline asm
	// begin inline asm
	fma.rn.f64    %fd4264, %fd4264, 0.9999, 0.01;
	// end inline asm
	// begin inline asm
	fma.rn.f64    %fd4262, %fd4262, 0.9999, 0.01;
	// end inline asm
	// begin inline asm
	fma.rn.f64    %fd4264, %fd4264, 0.9999, 0.01;
	// end inline asm
	// begin inline asm
	fma.rn.f64    %fd4262, %fd4262, 0.9999, 0.01;
	// end inline asm
	// begin inline asm
	fma.rn.f64    %fd4264, %fd4264, 0.9999, 0.01;
	// end inline asm
	// begin inline asm
	fma.rn.f64    %fd4262, %fd4262, 0.9999, 0.01;
	// end inline asm
	// begin inline asm
	fma.rn.f64    %fd4264, %fd4264, 0.9999, 0.01;
	// end inline asm
	// begin inline asm
	fma.rn.f64    %fd4262, %fd4262, 0.9999, 0.01;
	// end inline asm
	// begin inline asm
	fma.rn.f64    %fd4264, %fd4264, 0.9999, 0.01;
	// end inline asm
	// begin inline asm
	fma.rn.f64    %fd4262, %fd4262, 0.9999, 0.01;
	// end inline asm
	// begin inline asm
	fma.rn.f64    %fd4264, %fd4264, 0.9999, 0.01;
	// end inline asm
	// begin inline asm
	fma.rn.f64    %fd4262, %fd4262, 0.9999, 0.01;
	// end inline asm
	// begin inline asm
	fma.rn.f64    %fd4264, %fd4264, 0.9999, 0.01;
	// end inline asm
	// begin inline asm
	fma.rn.f64    %fd4262, %fd4262, 0.9999, 0.01;
	// end inline asm
	// begin inline asm
	fma.rn.f64    %fd4264, %fd4264, 0.9999, 0.01;
	// end inline asm
	// begin inline asm
	fma.rn.f64    %fd4262, %fd4262, 0.9999, 0.01;
	// end inline asm
	// begin inline asm
	fma.rn.f64    %fd4264, %fd4264, 0.9999, 0.01;
	// end inline asm
	// begin inline asm
	fma.rn.f64    %fd4262, %fd4262, 0.9999, 0.01;
	// end inline asm
	// begin inline asm
	fma.rn.f64    %fd4264, %fd4264, 0.9999, 0.01;
	// end inline asm
	// begin inline asm
	fma.rn.f64    %fd4262, %fd4262, 0.9999, 0.01;
	// end inline asm
	// begin inline asm
	fma.rn.f64    %fd4264, %fd4264, 0.9999, 0.01;
	// end inline asm
	// begin inline asm
	fma.rn.f64    %fd4262, %fd4262, 0.9999, 0.01;
	// end inline asm
	// begin inline asm
	fma.rn.f64    %fd4264, %fd4264, 0.9999, 0.01;
	// end inline asm
	// begin inline asm
	fma.rn.f64    %fd4262, %fd4262, 0.9999, 0.01;
	// end inline asm
	// begin inline asm
	fma.rn.f64    %fd4264, %fd4264, 0.9999, 0.01;
	// end inline asm
	// begin inline asm
	fma.rn.f64    %fd4262, %fd4262, 0.9999, 0.01;
	// end inline asm
	// begin inline asm
	fma.rn.f64    %fd4264, %fd4264, 0.9999, 0.01;
	// end inline asm
	// begin inline asm
	fma.rn.f64    %fd4262, %fd4262, 0.9999, 0.01;
	// end inline asm
	// begin inline asm
	fma.rn.f64    %fd4264, %fd4264, 0.9999, 0.01;
	// end inline asm
	// begin inline asm
	fma.rn.f64    %fd4262, %fd4262, 0.9999, 0.01;
	// end inline asm
	// begin inline asm
	fma.rn.f64    %fd4264, %fd4264, 0.9999, 0.01;
	// end inline asm
	// begin inline asm
	fma.rn.f64    %fd4262, %fd4262, 0.9999, 0.01;
	// end inline asm
	// begin inline asm
	fma.rn.f64    %fd4264, %fd4264, 0.9999, 0.01;
	// end inline asm
	// begin inline asm
	fma.rn.f64    %fd4262, %fd4262, 0.9999, 0.01;
	// end inline asm
	// begin inline asm
	fma.rn.f64    %fd4264, %fd4264, 0.9999, 0.01;
	// end inline asm
	// begin inline asm
	fma.rn.f64    %fd4262, %fd4262, 0.9999, 0.01;
	// end inline asm
	// begin inline asm
	fma.rn.f64    %fd4264, %fd4264, 0.9999, 0.01;
	// end inline asm
	// begin inline asm
	fma.rn.f64    %fd4262, %fd4262, 0.9999, 0.01;
	// end inline asm
	// begin inline asm
	fma.rn.f64    %fd4264, %fd4264, 0.9999, 0.01;
	// end inline asm
	// begin inline asm
	fma.rn.f64    %fd4262, %fd4262, 0.9999, 0.01;
	// end inline asm
	// begin inline asm
	fma.rn.f64    %fd4264, %fd4264, 0.9999, 0.01;
	// end inline asm
	// begin inline asm
	fma.rn.f64    %fd4262, %fd4262, 0.9999, 0.01;
	// end inline asm
	// begin inline asm
	fma.rn.f64    %fd4264, %fd4264, 0.9999, 0.01;
	// end inline asm
	// begin inline asm
	fma.rn.f64    %fd4262, %fd4262, 0.9999, 0.01;
	// end inline asm
	// begin inline asm
	fma.rn.f64    %fd4264, %fd4264, 0.9999, 0.01;
	// end inline asm
	// begin inline asm
	fma.rn.f64    %fd4262, %fd4262, 0.9999, 0.01;
	// end inline asm
	// begin inline asm
	fma.rn.f64    %fd4264, %fd4264, 0.9999, 0.01;
	// end inline asm
	// begin inline asm
	fma.rn.f64    %fd4262, %fd4262, 0.9999, 0.01;
	// end inline asm
	// begin inline asm
	fma.rn.f64    %fd4264, %fd4264, 0.9999, 0.01;
	// end inline asm
	// begin inline asm
	fma.rn.f64    %fd4262, %fd4262, 0.9999, 0.01;
	// end inline asm
	// begin inline asm
	fma.rn.f64    %fd4264, %fd4264, 0.9999, 0.01;
	// end inline asm
	// begin inline asm
	fma.rn.f64    %fd4262, %fd4262, 0.9999, 0.01;
	// end inline asm
	// begin inline asm
	fma.rn.f64    %fd4264, %fd4264, 0.9999, 0.01;
	// end inline asm
	// begin inline asm
	fma.rn.f64    %fd4262, %fd4262, 0.9999, 0.01;
	// end inline asm
	// begin inline asm
	fma.rn.f64    %fd4264, %fd4264, 0.9999, 0.01;
	// end inline asm
	// begin inline asm
	fma.rn.f64    %fd4262, %fd4262, 0.9999, 0.01;
	// end inline asm
	// begin inline asm
	fma.rn.f64    %fd4264, %fd4264, 0.9999, 0.01;
	// end inline asm
	// begin inline asm
	fma.rn.f64    %fd4262, %fd4262, 0.9999, 0.01;
	// end inline asm
	// begin inline asm
	fma.rn.f64    %fd4264, %fd4264, 0.9999, 0.01;
	// end inline asm
	// begin inline asm
	fma.rn.f64    %fd4262, %fd4262, 0.9999, 0.01;
	// end inline asm
	// begin inline asm
	fma.rn.f64    %fd4264, %fd4264, 0.9999, 0.01;
	// end inline asm
	// begin inline asm
	fma.rn.f64    %fd4262, %fd4262, 0.9999, 0.01;
	// end inline asm
	// begin inline asm
	fma.rn.f64    %fd4264, %fd4264, 0.9999, 0.01;
	// end inline asm
	// begin inline asm
	fma.rn.f64    %fd4262, %fd4262, 0.9999, 0.01;
	// end inline asm
	// begin inline asm
	fma.rn.f64    %fd4264, %fd4264, 0.9999, 0.01;
	// end inline asm
	// begin inline asm
	fma.rn.f64    %fd4262, %fd4262, 0.9999, 0.01;
	// end inline asm
	// begin inline asm
	fma.rn.f64    %fd4264, %fd4264, 0.9999, 0.01;
	// end inline asm
	// begin inline asm
	fma.rn.f64    %fd4262, %fd4262, 0.9999, 0.01;
	// end inline asm
	// begin inline asm
	fma.rn.f64    %fd4264, %fd4264, 0.9999, 0.01;
	// end inline asm
	// begin inline asm
	fma.rn.f64    %fd4262, %fd4262, 0.9999, 0.01;
	// end inline asm
	// begin inline asm
	fma.rn.f64    %fd4264, %fd4264, 0.9999, 0.01;
	// end inline asm
	// begin inline asm
	fma.rn.f64    %fd4262, %fd4262, 0.9999, 0.01;
	// end inline asm
	// begin inline asm
	fma.rn.f64    %fd4264, %fd4264, 0.9999, 0.01;
	// end inline asm
	// begin inline asm
	fma.rn.f64    %fd4262, %fd4262, 0.9999, 0.01;
	// end inline asm
	// begin inline asm
	fma.rn.f64    %fd4264, %fd4264, 0.9999, 0.01;
	// end inline asm
	// begin inline asm
	fma.rn.f64    %fd4262, %fd4262, 0.9999, 0.01;
	// end inline asm
	// begin inline asm
	fma.rn.f64    %fd4264, %fd4264, 0.9999, 0.01;
	// end inline asm
	// begin inline asm
	fma.rn.f64    %fd4262, %fd4262, 0.9999, 0.01;
	// end inline asm
	// begin inline asm
	fma.rn.f64    %fd4264, %fd4264, 0.9999, 0.01;
	// end inline asm
	// begin inline asm
	fma.rn.f64    %fd4262, %fd4262, 0.9999, 0.01;
	// end inline asm
	// begin inline asm
	fma.rn.f64    %fd4264, %fd4264, 0.9999, 0.01;
	// end inline asm
	// begin inline asm
	fma.rn.f64    %fd4262, %fd4262, 0.9999, 0.01;
	// end inline asm
	// begin inline asm
	fma.rn.f64    %fd4264, %fd4264, 0.9999, 0.01;
	// end inline asm
	// begin inline asm
	fma.rn.f64    %fd4262, %fd4262, 0.9999, 0.01;
	// end inline asm
	// begin inline asm
	fma.rn.f64    %fd4264, %fd4264, 0.9999, 0.01;
	// end inline asm
	// begin inline asm
	fma.rn.f64    %fd4262, %fd4262, 0.9999, 0.01;
	// end inline asm
	// begin inline asm
	fma.rn.f64    %fd4264, %fd4264, 0.9999, 0.01;
	// end inline asm
	// begin inline asm
	fma.rn.f64    %fd4262, %fd4262, 0.9999, 0.01;
	// end inline asm
	// begin inline asm
	fma.rn.f64    %fd4264, %fd4264, 0.9999, 0.01;
	// end inline asm
	// begin inline asm
	fma.rn.f64    %fd4262, %fd4262, 0.9999, 0.01;
	// end inline asm
	// begin inline asm
	fma.rn.f64    %fd4264, %fd4264, 0.9999, 0.01;
	// end inline asm
	// begin inline asm
	fma.rn.f64    %fd4262, %fd4262, 0.9999, 0.01;
	// end inline asm
	// begin inline asm
	fma.rn.f64    %fd4264, %fd4264, 0.9999, 0.01;
	// end inline asm
	// begin inline asm
	fma.rn.f64    %fd4262, %fd4262, 0.9999, 0.01;
	// end inline asm
	// begin inline asm
	fma.rn.f64    %fd4264, %fd4264, 0.9999, 0.01;
	// end inline asm
	// begin inline asm
	fma.rn.f64    %fd4262, %fd4262, 0.9999, 0.01;
	// end inline asm
	// begin inline asm
	fma.rn.f64    %fd4264, %fd4264, 0.9999, 0.01;
	// end inline asm
	// begin inline asm
	fma.rn.f64    %fd4262, %fd4262, 0.9999, 0.01;
	// end inline asm
	// begin inline asm
	fma.rn.f64    %fd4264, %fd4264, 0.9999, 0.01;
	// end inline asm
	// begin inline asm
	fma.rn.f64    %fd4262, %fd4262, 0.9999, 0.01;
	// end inline asm
	// begin inline asm
	fma.rn.f64    %fd4264, %fd4264, 0.9999, 0.01;
	// end inline asm
	// begin inline asm
	fma.rn.f64    %fd4262, %fd4262, 0.9999, 0.01;
	// end inline asm
	// begin inline asm
	fma.rn.f64    %fd4264, %fd4264, 0.9999, 0.01;
	// end inline asm
	// begin inline asm
	fma.rn.f64    %fd4262, %fd4262, 0.9999, 0.01;
	// end inline asm
	// begin inline asm
	fma.rn.f64    %fd4264, %fd4264, 0.9999, 0.01;
	// end inline asm
	mov.f64 	%fd5682, %fd4262;
	// begin inline asm
	fma.rn.f64    %fd5682, %fd5682, 0.9999, 0.01;
	// end inline asm
	mov.f64 	%fd5684, %fd4264;
	// begin inline asm
	fma.rn.f64    %fd5684, %fd5684, 0.9999, 0.01;
	// end inline asm
	// begin inline asm
	fma.rn.f64    %fd5682, %fd5682, 0.9999, 0.01;
	// end inline asm
	// begin inline asm
	fma.rn.f64    %fd5684, %fd5684, 0.9999, 0.01;
	// end inline asm
	// begin inline asm
	fma.rn.f64    %fd5682, %fd5682, 0.9999, 0.01;
	// end inline asm
	// begin inline asm
	fma.rn.f64    %fd5684, %fd5684, 0.9999, 0.01;
	// end inline asm
	// begin inline asm
	fma.rn.f64    %fd5682, %fd5682, 0.9999, 0.01;
	// end inline asm
	// begin inline asm
	fma.rn.f64    %fd5684, %fd5684, 0.9999, 0.01;
	// end inline asm
	// begin inline asm
	fma.rn.f64    %fd5682, %fd5682, 0.9999, 0.01;
	// end inline asm
	// begin inline asm
	fma.rn.f64    %fd5684, %fd5684, 0.9999, 0.01;
	// end inline asm
	// begin inline asm
	fma.rn.f64    %fd5682, %fd5682, 0.9999, 0.01;
	// end inline asm
	// begin inline asm
	fma.rn.f64    %fd5684, %fd5684, 0.9999, 0.01;
	// end inline asm
	// begin inline asm
	fma.rn.f64    %fd5682, %fd5682, 0.9999, 0.01;
	// end inline asm
	// begin inline asm
	fma.rn.f64    %fd5684, %fd5684, 0.9999, 0.01;
	// end inline asm
	// begin inline asm
	fma.rn.f64    %fd5682, %fd5682, 0.9999, 0.01;
	// end inline asm
	// begin inline asm
	fma.rn.f64    %fd5684, %fd5684, 0.9999, 0.01;
	// end inline asm
	// begin inline asm
	fma.rn.f64    %fd5682, %fd5682, 0.9999, 0.01;
	// end inline asm
	// begin inline asm
	fma.rn.f64    %fd5684, %fd5684, 0.9999, 0.01;
	// end inline asm
	// begin inline asm
	fma.rn.f64    %fd5682, %fd5682, 0.9999, 0.01;
	// end inline asm
	// begin inline asm
	fma.rn.f64    %fd5684, %fd5684, 0.9999, 0.01;
	// end inline asm
	// begin inline asm
	fma.rn.f64    %fd5682, %fd5682, 0.9999, 0.01;
	// end inline asm
	// begin inline asm
	fma.rn.f64    %fd5684, %fd5684, 0.9999, 0.01;
	// end inline asm
	// begin inline asm
	fma.rn.f64    %fd5682, %fd5682, 0.9999, 0.01;
	// end inline asm
	// begin inline asm
	fma.rn.f64    %fd5684, %fd5684, 0.9999, 0.01;
	// end inline asm
	// begin inline asm
	fma.rn.f64    %fd5682, %fd5682, 0.9999, 0.01;
	// end inline asm
	// begin inline asm
	fma.rn.f64    %fd5684, %fd5684, 0.9999, 0.01;
	// end inline asm
	// begin inline asm
	fma.rn.f64    %fd5682, %fd5682, 0.9999, 0.01;
	// end inline asm
	// begin inline asm
	fma.rn.f64    %fd5684, %fd5684, 0.9999, 0.01;
	// end inline asm
	// begin inline asm
	fma.rn.f64    %fd5682, %fd5682, 0.9999, 0.01;
	// end inline asm
	// begin inline asm
	fma.rn.f64    %fd5684, %fd5684, 0.9999, 0.01;
	// end inline asm
	// begin inline asm
	fma.rn.f64    %fd5682, %fd5682, 0.9999, 0.01;
	// end inline asm
	// begin inline asm
	fma.rn.f64    %fd5684, %fd5684, 0.9999, 0.01;
	// end inline asm
	// begin inline asm
	fma.rn.f64    %fd5682, %fd5682, 0.9999, 0.01;
	// end inline asm
	// begin inline asm
	fma.rn.f64    %fd5684, %fd5684, 0.9999, 0.01;
	// end inline asm
	// begin inline asm
	fma.rn.f64    %fd5682, %fd5682, 0.9999, 0.01;
	// end inline asm
	// begin inline asm
	fma.rn.f64    %fd5684, %fd5684, 0.9999, 0.01;
	// end inline asm
	// begin inline asm
	fma.rn.f64    %fd5682, %fd5682, 0.9999, 0.01;
	// end inline asm
	// begin inline asm
	fma.rn.f64    %fd5684, %fd5684, 0.9999, 0.01;
	// end inline asm
	// begin inline asm
	fma.rn.f64    %fd5682, %fd5682, 0.9999, 0.01;
	// end inline asm
	// begin inline asm
	fma.rn.f64    %fd5684, %fd5684, 0.9999, 0.01;
	// end inline asm
	// begin inline asm
	fma.rn.f64    %fd5682, %fd5682, 0.9999, 0.01;
	// end inline asm
	// begin inline asm
	fma.rn.f64    %fd5684, %fd5684, 0.9999, 0.01;
	// end inline asm
	// begin inline asm
	fma.rn.f64    %fd5682, %fd5682, 0.9999, 0.01;
	// end inline asm
	// begin inline asm
	fma.rn.f64    %fd5684, %fd5684, 0.9999, 0.01;
	// end inline asm
	// begin inline asm
	fma.rn.f64    %fd5682, %fd5682, 0.9999, 0.01;
	// end inline asm
	// begin inline asm
	fma.rn.f64    %fd5684, %fd5684, 0.9999, 0.01;
	// end inline asm
	// begin inline asm
	fma.rn.f64    %fd5682, %fd5682, 0.9999, 0.01;
	// end inline asm
	// begin inline asm
	fma.rn.f64    %fd5684, %fd5684, 0.9999, 0.01;
	// end inline asm
	// begin inline asm
	fma.rn.f64    %fd5682, %fd5682, 0.9999, 0.01;
	// end inline asm
	// begin inline asm
	fma.rn.f64    %fd5684, %fd5684, 0.9999, 0.01;
	// end inline asm
	// begin inline asm
	fma.rn.f64    %fd5682, %fd5682, 0.9999, 0.01;
	// end inline asm
	// begin inline asm
	fma.rn.f64    %fd5684, %fd5684, 0.9999, 0.01;
	// end inline asm
	// begin inline asm
	fma.rn.f64    %fd5682, %fd5682, 0.9999, 0.01;
	// end inline asm
	// begin inline asm
	fma.rn.f64    %fd5684, %fd5684, 0.9999, 0.01;
	// end inline asm
	// begin inline asm
	fma.rn.f64    %fd5682, %fd5682, 0.9999, 0.01;
	// end inline asm
	// begin inline asm
	fma.rn.f64    %fd5684, %fd5684, 0.9999, 0.01;
	// end inline asm
	// begin inline asm
	fma.rn.f64    %fd5682, %fd5682, 0.9999, 0.01;
	// end inline asm
	// begin inline asm
	fma.rn.f64    %fd5684, %fd5684, 0.9999, 0.01;
	// end inline asm
	// begin inline asm
	fma.rn.f64    %fd5682, %fd5682, 0.9999, 0.01;
	// end inline asm
	// begin inline asm
	fma.rn.f64    %fd5684, %fd5684, 0.9999, 0.01;
	// end inline asm
	// begin inline asm
	fma.rn.f64    %fd5682, %fd5682, 0.9999, 0.01;
	// end inline asm
	// begin inline asm
	fma.rn.f64    %fd5684, %fd5684, 0.9999, 0.01;
	// end inline asm
	// begin inline asm
	fma.rn.f64    %fd5682, %fd5682, 0.9999, 0.01;
	// end inline asm
	// begin inline asm
	fma.rn.f64    %fd5684, %fd5684, 0.9999, 0.01;
	// end inline asm
	// begin inline asm
	fma.rn.f64    %fd5682, %fd5682, 0.9999, 0.01;
	// end inline asm
	// begin inline asm
	fma.rn.f64    %fd5684, %fd5684, 0.9999, 0.01;
	// end inline asm
	// begin inline asm
	fma.rn.f64    %fd5682, %fd5682, 0.9999, 0.01;
	// end inline asm
	// begin inline asm
	fma.rn.f64    %fd5684, %fd5684, 0.9999, 0.01;
	// end inline asm
	// begin inline asm
	fma.rn.f64    %fd5682, %fd5682, 0.9999, 0.01;
	// end inline asm
	// begin inline asm
	fma.rn.f64    %fd5684, %fd5684, 0.9999, 0.01;
	// end inline asm
	// begin inline asm
	fma.rn.f64    %fd5682, %fd5682, 0.9999, 0.01;
	// end inline asm
	// begin inline asm
	fma.rn.f64    %fd5684, %fd5684, 0.9999, 0.01;
	// end inline asm
	// begin inline asm
	fma.rn.f64    %fd5682, %fd5682, 0.9999, 0.01;
	// end inline asm
	// begin inline asm
	fma.rn.f64    %fd5684, %fd5684, 0.9999, 0.01;
	// end inline asm
	// begin inline asm
	fma.rn.f64    %fd5682, %fd5682, 0.9999, 0.01;
	// end inline asm
	// begin inline asm
	fma.rn.f64    %fd5684, %fd5684, 0.9999, 0.01;
	// end inline asm
	// begin inline asm
	fma.rn.f64    %fd5682, %fd5682, 0.9999, 0.01;
	// end inline asm
	// begin inline asm
	fma.rn.f64    %fd5684, %fd5684, 0.9999, 0.01;
	// end inline asm
	// begin inline asm
	fma.rn.f64    %fd5682, %fd5682, 0.9999, 0.01;
	// end inline asm
	// begin inline asm
	fma.rn.f64    %fd5684, %fd5684, 0.9999, 0.01;
	// end inline asm
	// begin inline asm
	fma.rn.f64    %fd5682, %fd5682, 0.9999, 0.01;
	// end inline asm
	// begin inline asm
	fma.rn.f64    %fd5684, %fd5684, 0.9999, 0.01;
	// end inline asm
	// begin inline asm
	fma.rn.f64    %fd5682, %fd5682, 0.9999, 0.01;
	// end inline asm
	// begin inline asm
	fma.rn.f64    %fd5684, %fd5684, 0.9999, 0.01;
	// end inline asm
	// begin inline asm
	fma.rn.f64    %fd5682, %fd5682, 0.9999, 0.01;
	// end inline asm
	// begin inline asm
	fma.rn.f64    %fd5684, %fd5684, 0.9999, 0.01;
	// end inline asm
	// begin inline asm
	fma.rn.f64    %fd5682, %fd5682, 0.9999, 0.01;
	// end inline asm
	// begin inline asm
	fma.rn.f64    %fd5684, %fd5684, 0.9999, 0.01;
	// end inline asm
	// begin inline asm
	fma.rn.f64    %fd5682, %fd5682, 0.9999, 0.01;
	// end inline asm
	// begin inline asm
	fma.rn.f64    %fd5684, %fd5684, 0.9999, 0.01;
	// end inline asm
	// begin inline asm
	fma.rn.f64    %fd5682, %fd5682, 0.9999, 0.01;
	// end inline asm
	// begin inline asm
	fma.rn.f64    %fd5684, %fd5684, 0.9999, 0.01;
	// end inline asm
	// begin inline asm
	fma.rn.f64    %fd5682, %fd5682, 0.9999, 0.01;
	// end inline asm
	// begin inline asm
	fma.rn.f64    %fd5684, %fd5684, 0.9999, 0.01;
	// end inline asm
	// begin inline asm
	fma.rn.f64    %fd5682, %fd5682, 0.9999, 0.01;
	// end inline asm
	// begin inline asm
	fma.rn.f64    %fd5684, %fd5684, 0.9999, 0.01;
	// end inline asm
	// begin inline asm
	fma.rn.f64    %fd5682, %fd5682, 0.9999, 0.01;
	// end inline asm
	// begin inline asm
	fma.rn.f64    %fd5684, %fd5684, 0.9999, 0.01;
	// end inline asm
	// begin inline asm
	fma.rn.f64    %fd5682, %fd5682, 0.9999, 0.01;
	// end inline asm
	// begin inline asm
	fma.rn.f64    %fd5684, %fd5684, 0.9999, 0.01;
	// end inline asm
	// begin inline asm
	fma.rn.f64    %fd5682, %fd5682, 0.9999, 0.01;
	// end inline asm
	// begin inline asm
	fma.rn.f64    %fd5684, %fd5684, 0.9999, 0.01;
	// end inline asm
	// begin inline asm
	fma.rn.f64    %fd5682, %fd5682, 0.9999, 0.01;
	// end inline asm
	// begin inline asm
	fma.rn.f64    %fd5684, %fd5684, 0.9999, 0.01;
	// end inline asm
	// begin inline asm
	fma.rn.f64    %fd5682, %fd5682, 0.9999, 0.01;
	// end inline asm
	// begin inline asm
	fma.rn.f64    %fd5684, %fd5684, 0.9999, 0.01;
	// end inline asm
	// begin inline asm
	fma.rn.f64    %fd5682, %fd5682, 0.9999, 0.01;
	// end inline asm
	// begin inline asm
	fma.rn.f64    %fd5684, %fd5684, 0.9999, 0.01;
	// end inline asm
	// begin inline asm
	fma.rn.f64    %fd5682, %fd5682, 0.9999, 0.01;
	// end inline asm
	// begin inline asm
	fma.rn.f64    %fd5684, %fd5684, 0.9999, 0.01;
	// end inline asm
	// begin inline asm
	fma.rn.f64    %fd5682, %fd5682, 0.9999, 0.01;
	// end inline asm
	// begin inline asm
	fma.rn.f64    %fd5684, %fd5684, 0.9999, 0.01;
	// end inline asm
	// begin inline asm
	fma.rn.f64    %fd5682, %fd5682, 0.9999, 0.01;
	// end inline asm
	// begin inline asm
	fma.rn.f64    %fd5684, %fd5684, 0.9999, 0.01;
	// end inline asm
	// begin inline asm
	fma.rn.f64    %fd5682, %fd5682, 0.9999, 0.01;
	// end inline asm
	// begin inline asm
	fma.rn.f64    %fd5684, %fd5684, 0.9999, 0.01;
	// end inline asm
	// begin inline asm
	fma.rn.f64    %fd5682, %fd5682, 0.9999, 0.01;
	// end inline asm
	// begin inline asm
	fma.rn.f64    %fd5684, %fd5684, 0.9999, 0.01;
	// end inline asm
	// begin inline asm
	fma.rn.f64    %fd5682, %fd5682, 0.9999, 0.01;
	// end inline asm
	// begin inline asm
	fma.rn.f64    %fd5684, %fd5684, 0.9999, 0.01;
	// end inline asm
	// begin inline asm
	fma.rn.f64    %fd5682, %fd5682, 0.9999, 0.01;
	// end inline asm
	// begin inline asm
	fma.rn.f64    %fd5684, %fd5684, 0.9999, 0.01;
	// end inline asm
	// begin inline asm
	fma.rn.f64    %fd5682, %fd5682, 0.9999, 0.01;
	// end inline asm
	// begin inline asm
	fma.rn.f64    %fd5684, %fd5684, 0.9999, 0.01;
	// end inline asm
	// begin inline asm
	fma.rn.f64    %fd5682, %fd5682, 0.9999, 0.01;
	// end inline asm
	// begin inline asm
	fma.rn.f64    %fd5684, %fd5684, 0.9999, 0.01;
	// end inline asm
	// begin inline asm
	fma.rn.f64    %fd5682, %fd5682, 0.9999, 0.01;
	// end inline asm
	// begin inline asm
	fma.rn.f64    %fd5684, %fd5684, 0.9999, 0.01;
	// end inline asm
	// begin inline asm
	fma.rn.f64    %fd5682, %fd5682, 0.9999, 0.01;
	// end inline asm
	// begin inline asm
	fma.rn.f64    %fd5684, %fd5684, 0.9999, 0.01;
	// end inline asm
	// begin inline asm
	fma.rn.f64    %fd5682, %fd5682, 0.9999, 0.01;
	// end inline asm
	// begin inline asm
	fma.rn.f64    %fd5684, %fd5684, 0.9999, 0.01;
	// end inline asm
	// begin inline asm
	fma.rn.f64    %fd5682, %fd5682, 0.9999, 0.01;
	// end inline asm
	// begin inline asm
	fma.rn.f64    %fd5684, %fd5684, 0.9999, 0.01;
	// end inline asm
	// begin inline asm
	fma.rn.f64    %fd5682, %fd5682, 0.9999, 0.01;
	// end inline asm
	// begin inline asm
	fma.rn.f64    %fd5684, %fd5684, 0.9999, 0.01;
	// end inline asm
	// begin inline asm
	fma.rn.f64    %fd5682, %fd5682, 0.9999, 0.01;
	// end inline asm
	// begin inline asm
	fma.rn.f64    %fd5684, %fd5684, 0.9999, 0.01;
	// end inline asm
	// begin inline asm
	fma.rn.f64    %fd5682, %fd5682, 0.9999, 0.01;
	// end inline asm
	// begin inline asm
	fma.rn.f64    %fd5684, %fd5684, 0.9999, 0.01;
	// end inline asm
	// begin inline asm
	fma.rn.f64    %fd5682, %fd5682, 0.9999, 0.01;
	// end inline asm
	// begin inline asm
	fma.rn.f64    %fd5684, %fd5684, 0.9999, 0.01;
	// end inline asm
	// begin inline asm
	fma.rn.f64    %fd5682, %fd5682, 0.9999, 0.01;
	// end inline asm
	// begin inline asm
	fma.rn.f64    %fd5684, %fd5684, 0.9999, 0.01;
	// end inline asm
	// begin inline asm
	fma.rn.f64    %fd5682, %fd5682, 0.9999, 0.01;
	// end inline asm
	// begin inline asm
	fma.rn.f64    %fd5684, %fd5684, 0.9999, 0.01;
	// end inline asm
	// begin inline asm
	fma.rn.f64    %fd5682, %fd5682, 0.9999, 0.01;
	// end inline asm
	// begin inline asm
	fma.rn.f64    %fd5684, %fd5684, 0.9999, 0.01;
	// end inline asm
	// begin inline asm
	fma.rn.f64    %fd5682, %fd5682, 0.9999, 0.01;
	// end inline asm
	// begin inline asm
	fma.rn.f64    %fd5684, %fd5684, 0.9999, 0.01;
	// end inline asm
	// begin inline asm
	fma.rn.f64    %fd5682, %fd5682, 0.9999, 0.01;
	// end inline asm
	// begin inline asm
	fma.rn.f64    %fd5684, %fd5684, 0.9999, 0.01;
	// end inline asm
	// begin inline asm
	fma.rn.f64    %fd5682, %fd5682, 0.9999, 0.01;
	// end inline asm
	// begin inline asm
	fma.rn.f64    %fd5684, %fd5684, 0.9999, 0.01;
	// end inline asm
	// begin inline asm
	fma.rn.f64    %fd5682, %fd5682, 0.9999, 0.01;
	// end inline asm
	// begin inline asm
	fma.rn.f64    %fd5684, %fd5684, 0.9999, 0.01;
	// end inline asm
	// begin inline asm
	fma.rn.f64    %fd5682, %fd5682, 0.9999, 0.01;
	// end inline asm
	// begin inline asm
	fma.rn.f64    %fd5684, %fd5684, 0.9999, 0.01;
	// end inline asm
	// begin inline asm
	fma.rn.f64    %fd5682, %fd5682, 0.9999, 0.01;
	// end inline asm
	// begin inline asm
	fma.rn.f64    %fd5684, %fd5684, 0.9999, 0.01;
	// end inline asm
	// begin inline asm
	fma.rn.f64    %fd5682, %fd5682, 0.9999, 0.01;
	// end inline asm
	// begin inline asm
	fma.rn.f64    %fd5684, %fd5684, 0.9999, 0.01;
	// end inline asm
	// begin inline asm
	fma.rn.f64    %fd5682, %fd5682, 0.9999, 0.01;
	// end inline asm
	// begin inline asm
	fma.rn.f64    %fd5684, %fd5684, 0.9999, 0.01;
	// end inline asm
	// begin inline asm
	fma.rn.f64    %fd5682, %fd5682, 0.9999, 0.01;
	// end inline asm
	// begin inline asm
	fma.rn.f64    %fd5684, %fd5684, 0.9999, 0.01;
	// end inline asm
	// begin inline asm
	fma.rn.f64    %fd5682, %fd5682, 0.9999, 0.01;
	// end inline asm
	// begin inline asm
	fma.rn.f64    %fd5684, %fd5684, 0.9999, 0.01;
	// end inline asm
	// begin inline asm
	fma.rn.f64    %fd5682, %fd5682, 0.9999, 0.01;
	// end inline asm
	// begin inline asm
	fma.rn.f64    %fd5684, %fd5684, 0.9999, 0.01;
	// end inline asm
	// begin inline asm
	fma.rn.f64    %fd5682, %fd5682, 0.9999, 0.01;
	// end inline asm
	// begin inline asm
	fma.rn.f64    %fd5684, %fd5684, 0.9999, 0.01;
	// end inline asm
	// begin inline asm
	fma.rn.f64    %fd5682, %fd5682, 0.9999, 0.01;
	// end inline asm
	// begin inline asm
	fma.rn.f64    %fd5684, %fd5684, 0.9999, 0.01;
	// end inline asm
	// begin inline asm
	fma.rn.f64    %fd5682, %fd5682, 0.9999, 0.01;
	// end inline asm
	// begin inline asm
	fma.rn.f64    %fd5684, %fd5684, 0.9999, 0.01;
	// end inline asm
	// begin inline asm
	fma.rn.f64    %fd5682, %fd5682, 0.9999, 0.01;
	// end inline asm
	// begin inline asm
	fma.rn.f64    %fd5684, %fd5684, 0.9999, 0.01;
	// end inline asm
	// begin inline asm
	fma.rn.f64    %fd5682, %fd5682, 0.9999, 0.01;
	// end inline asm
	// begin inline asm
	fma.rn.f64    %fd5684, %fd5684, 0.9999, 0.01;
	// end inline asm
	// begin inline asm
	fma.rn.f64    %fd5682, %fd5682, 0.9999, 0.01;
	// end inline asm
	// begin inline asm
	fma.rn.f64    %fd5684, %fd5684, 0.9999, 0.01;
	// end inline asm
	// begin inline asm
	fma.rn.f64    %fd5682, %fd5682, 0.9999, 0.01;
	// end inline asm
	// begin inline asm
	fma.rn.f64    %fd5684, %fd5684, 0.9999, 0.01;
	// end inline asm
	// begin inline asm
	fma.rn.f64    %fd5682, %fd5682, 0.9999, 0.01;
	// end inline asm
	// begin inline asm
	fma.rn.f64    %fd5684, %fd5684, 0.9999, 0.01;
	// end inline asm
	// begin inline asm
	fma.rn.f64    %fd5682, %fd5682, 0.9999, 0.01;
	// end inline asm
	// begin inline asm
	fma.rn.f64    %fd5684, %fd5684, 0.9999, 0.01;
	// end inline asm
	// begin inline asm
	fma.rn.f64    %fd5682, %fd5682, 0.9999, 0.01;
	// end inline asm
	// begin inline asm
	fma.rn.f64    %fd5684, %fd5684, 0.9999, 0.01;
	// end inline asm
	// begin inline asm
	fma.rn.f64    %fd5682, %fd5682, 0.9999, 0.01;
	// end inline asm
	// begin inline asm
	fma.rn.f64    %fd5684, %fd5684, 0.9999, 0.01;
	// end inline asm
	// begin inline asm
	fma.rn.f64    %fd5682, %fd5682, 0.9999, 0.01;
	// end inline asm
	// begin inline asm
	fma.rn.f64    %fd5684, %fd5684, 0.9999, 0.01;
	// end inline asm
	// begin inline asm
	fma.rn.f64    %fd5682, %fd5682, 0.9999, 0.01;
	// end inline asm
	// begin inline asm
	fma.rn.f64    %fd5684, %fd5684, 0.9999, 0.01;
	// end inline asm
	// begin inline asm
	fma.rn.f64    %fd5682, %fd5682, 0.9999, 0.01;
	// end inline asm
	// begin inline asm
	fma.rn.f64    %fd5684, %fd5684, 0.9999, 0.01;
	// end inline asm
	// begin inline asm
	fma.rn.f64    %fd5682, %fd5682, 0.9999, 0.01;
	// end inline asm
	// begin inline asm
	fma.rn.f64    %fd5684, %fd5684, 0.9999, 0.01;
	// end inline asm
	// begin inline asm
	fma.rn.f64    %fd5682, %fd5682, 0.9999, 0.01;
	// end inline asm
	// begin inline asm
	fma.rn.f64    %fd5684, %fd5684, 0.9999, 0.01;
	// end inline asm
	// begin inline asm
	fma.rn.f64    %fd5682, %fd5682, 0.9999, 0.01;
	// end inline asm
	// begin inline asm
	fma.rn.f64    %fd5684, %fd5684, 0.9999, 0.01;
	// end inline asm
	// begin inline asm
	fma.rn.f64    %fd5682, %fd5682, 0.9999, 0.01;
	// end inline asm
	// begin inline asm
	fma.rn.f64    %fd5684, %fd5684, 0.9999, 0.01;
	// end inline asm
	// begin inline asm
	fma.rn.f64    %fd5682, %fd5682, 0.9999, 0.01;
	// end inline asm
	// begin inline asm
	fma.rn.f64    %fd5684, %fd5684, 0.9999, 0.01;
	// end inline asm
	// begin inline asm
	fma.rn.f64    %fd5682, %fd5682, 0.9999, 0.01;
	// end inline asm
	// begin inline asm
	fma.rn.f64    %fd5684, %fd5684, 0.9999, 0.01;
	// end inline asm
	// begin inline asm
	fma.rn.f64    %fd5682, %fd5682, 0.9999, 0.01;
	// end inline asm
	// begin inline asm
	fma.rn.f64    %fd5684, %fd5684, 0.9999, 0.01;
	// end inline asm
	// begin inline asm
	fma.rn.f64    %fd5682, %fd5682, 0.9999, 0.01;
	// end inline asm
	// begin inline asm
	fma.rn.f64    %fd5684, %fd5684, 0.9999, 0.01;
	// end inline asm
	// begin inline asm
	fma.rn.f64    %fd5682, %fd5682, 0.9999, 0.01;
	// end inline asm
	// begin inline asm
	fma.rn.f64    %fd5684, %fd5684, 0.9999, 0.01;
	// end inline asm
	// begin inline asm
	fma.rn.f64    %fd5682, %fd5682, 0.9999, 0.01;
	// end inline asm
	// begin inline asm
	fma.rn.f64    %fd5684, %fd5684, 0.9999, 0.01;
	// end inline asm
	// begin inline asm
	fma.rn.f64    %fd5682, %fd5682, 0.9999, 0.01;
	// end inline asm
	// begin inline asm
	fma.rn.f64    %fd5684, %fd5684, 0.9999, 0.01;
	// end inline asm
	// begin inline asm
	fma.rn.f64    %fd5682, %fd5682, 0.9999, 0.01;
	// end inline asm
	// begin inline asm
	fma.rn.f64    %fd5684, %fd5684, 0.9999, 0.01;
	// end inline asm
	// begin inline asm
	fma.rn.f64    %fd5682, %fd5682, 0.9999, 0.01;
	// end inline asm
	// begin inline asm
	fma.rn.f64    %fd5684, %fd5684, 0.9999, 0.01;
	// end inline asm
	// begin inline asm
	fma.rn.f64    %fd5682, %fd5682, 0.9999, 0.01;
	// end inline asm
	// begin inline asm
	fma.rn.f64    %fd5684, %fd5684, 0.9999, 0.01;
	// end inline asm
	// begin inline asm
	fma.rn.f64    %fd5682, %fd5682, 0.9999, 0.01;
	// end inline asm
	// begin inline asm
	fma.rn.f64    %fd5684, %fd5684, 0.9999, 0.01;
	// end inline asm
	// begin inline asm
	fma.rn.f64    %fd5682, %fd5682, 0.9999, 0.01;
	// end inline asm
	// begin inline asm
	fma.rn.f64    %fd5684, %fd5684, 0.9999, 0.01;
	// end inline asm
	// begin inline asm
	fma.rn.f64    %fd5682, %fd5682, 0.9999, 0.01;
	// end inline asm
	// begin inline asm
	fma.rn.f64    %fd5684, %fd5684, 0.9999, 0.01;
	// end inline asm
	// begin inline asm
	fma.rn.f64    %fd5682, %fd5682, 0.9999, 0.01;
	// end inline asm
	// begin inline asm
	fma.rn.f64    %fd5684, %fd5684, 0.9999, 0.01;
	// end inline asm
	// begin inline asm
	fma.rn.f64    %fd5682, %fd5682, 0.9999, 0.01;
	// end inline asm
	// begin inline asm
	fma.rn.f64    %fd5684, %fd5684, 0.9999, 0.01;
	// end inline asm
	// begin inline asm
	fma.rn.f64    %fd5682, %fd5682, 0.9999, 0.01;
	// end inline asm
	// begin inline asm
	fma.rn.f64    %fd5684, %fd5684, 0.9999, 0.01;
	// end inline asm
	// begin inline asm
	fma.rn.f64    %fd5682, %fd5682, 0.9999, 0.01;
	// end inline asm
	// begin inline asm
	fma.rn.f64    %fd5684, %fd5684, 0.9999, 0.01;
	// end inline asm
	// begin inline asm
	fma.rn.f64    %fd5682, %fd5682, 0.9999, 0.01;
	// end inline asm
	// begin inline asm
	fma.rn.f64    %fd5684, %fd5684, 0.9999, 0.01;
	// end inline asm
	// begin inline asm
	fma.rn.f64    %fd5682, %fd5682, 0.9999, 0.01;
	// end inline asm
	// begin inline asm
	fma.rn.f64    %fd5684, %fd5684, 0.9999, 0.01;
	// end inline asm
	// begin inline asm
	fma.rn.f64    %fd5682, %fd5682, 0.9999, 0.01;
	// end inline asm
	// begin inline asm
	fma.rn.f64    %fd5684, %fd5684, 0.9999, 0.01;
	// end inline asm
	// begin inline asm
	fma.rn.f64    %fd5682, %fd5682, 0.9999, 0.01;
	// end inline asm
	// begin inline asm
	fma.rn.f64    %fd5684, %fd5684, 0.9999, 0.01;
	// end inline asm
	// begin inline asm
	fma.rn.f64    %fd5682, %fd5682, 0.9999, 0.01;
	// end inline asm
	// begin inline asm
	fma.rn.f64    %fd5684, %fd5684, 0.9999, 0.01;
	// end inline asm
	// begin inline asm
	fma.rn.f64    %fd5682, %fd5682, 0.9999, 0.01;
	// end inline asm
	// begin inline asm
	fma.rn.f64    %fd5684, %fd5684, 0.9999, 0.01;
	// end inline asm
	// begin inline asm
	fma.rn.f64    %fd5682, %fd5682, 0.9999, 0.01;
	// end inline asm
	// begin inline asm
	fma.rn.f64    %fd5684, %fd5684, 0.9999, 0.01;
	// end inline asm
	// begin inline asm
	fma.rn.f64    %fd5682, %fd5682, 0.9999, 0.01;
	// end inline asm
	// begin inline asm
	fma.rn.f64    %fd5684, %fd5684, 0.9999, 0.01;
	// end inline asm
	// begin inline asm
	fma.rn.f64    %fd5682, %fd5682, 0.9999, 0.01;
	// end inline asm
	// begin inline asm
	fma.rn.f64    %fd5684, %fd5684, 0.9999, 0.01;
	// end inline asm
	// begin inline asm
	fma.rn.f64    %fd5682, %fd5682, 0.9999, 0.01;
	// end inline asm
	// begin inline asm
	fma.rn.f64    %fd5684, %fd5684, 0.9999, 0.01;
	// end inline asm
	// begin inline asm
	fma.rn.f64    %fd5682, %fd5682, 0.9999, 0.01;
	// end inline asm
	// begin inline asm
	fma.rn.f64    %fd5684, %fd5684, 0.9999, 0.01;
	// end inline asm
	// begin inline asm
	fma.rn.f64    %fd5682, %fd5682, 0.9999, 0.01;
	// end inline asm
	// begin inline asm
	fma.rn.f64    %fd5684, %fd5684, 0.9999, 0.01;
	// end inline asm
	// begin inline asm
	fma.rn.f64    %fd5682, %fd5682, 0.9999, 0.01;
	// end inline asm
	// begin inline asm
	fma.rn.f64    %fd5684, %fd5684, 0.9999, 0.01;
	// end inline asm
	// begin inline asm
	fma.rn.f64    %fd5682, %fd5682, 0.9999, 0.01;
	// end inline asm
	// begin inline asm
	fma.rn.f64    %fd5684, %fd5684, 0.9999, 0.01;
	// end inline asm
	// begin inline asm
	fma.rn.f64    %fd5682, %fd5682, 0.9999, 0.01;
	// end inline asm
	// begin inline asm
	fma.rn.f64    %fd5684, %fd5684, 0.9999, 0.01;
	// end inline asm
	// begin inline asm
	fma.rn.f64    %fd5682, %fd5682, 0.9999, 0.01;
	// end inline asm
	// begin inline asm
	fma.rn.f64    %fd5684, %fd5684, 0.9999, 0.01;
	// end inline asm
	// begin inline asm
	fma.rn.f64    %fd5682, %fd5682, 0.9999, 0.01;
	// end inline asm
	// begin inline asm
	fma.rn.f64    %fd5684, %fd5684, 0.9999, 0.01;
	// end inline asm
	// begin inline asm
	fma.rn.f64    %fd5682, %fd5682, 0.9999, 0.01;
	// end inline asm
	// begin inline asm
	fma.rn.f64    %fd5684, %fd5684, 0.9999, 0.01;
	// end inline asm
	// begin inline asm
	fma.rn.f64    %fd5682, %fd5682, 0.9999, 0.01;
	// end inline asm
	// begin inline asm
	fma.rn.f64    %fd5684, %fd5684, 0.9999, 0.01;
	// end inline asm
	// begin inline asm
	fma.rn.f64    %fd5682, %fd5682, 0.9999, 0.01;
	// end inline asm
	// begin inline asm
	fma.rn.f64    %fd5684, %fd5684, 0.9999, 0.01;
	// end inline asm
	// begin inline asm
	fma.rn.f64    %fd5682, %fd5682, 0.9999, 0.01;
	// end inline asm
	// begin inline asm
	fma.rn.f64    %fd5684, %fd5684, 0.9999, 0.01;
	// end inline asm
	// begin inline asm
	fma.rn.f64    %fd5682, %fd5682, 0.9999, 0.01;
	// end inline asm
	// begin inline asm
	fma.rn.f64    %fd5684, %fd5684, 0.9999, 0.01;
	// end inline asm
	// begin inline asm
	fma.rn.f64    %fd5682, %fd5682, 0.9999, 0.01;
	// end inline asm
	// begin inline asm
	fma.rn.f64    %fd5684, %fd5684, 0.9999, 0.01;
	// end inline asm
	// begin inline asm
	fma.rn.f64    %fd5682, %fd5682, 0.9999, 0.01;
	// end inline asm
	// begin inline asm
	fma.rn.f64    %fd5684, %fd5684, 0.9999, 0.01;
	// end inline asm
	// begin inline asm
	fma.rn.f64    %fd5682, %fd5682, 0.9999, 0.01;
	// end inline asm
	// begin inline asm
	fma.rn.f64    %fd5684, %fd5684, 0.9999, 0.01;
	// end inline asm
	// begin inline asm
	fma.rn.f64    %fd5682, %fd5682, 0.9999, 0.01;
	// end inline asm
	// begin inline asm
	fma.rn.f64    %fd5684, %fd5684, 0.9999, 0.01;
	// end inline asm
	// begin inline asm
	fma.rn.f64    %fd5682, %fd5682, 0.9999, 0.01;
	// end inline asm
	// begin inline asm
	fma.rn.f64    %fd5684, %fd5684, 0.9999, 0.01;
	// end inline asm
	// begin inline asm
	fma.rn.f64    %fd5682, %fd5682, 0.9999, 0.01;
	// end inline asm
	// begin inline asm
	fma.rn.f64    %fd5684, %fd5684, 0.9999, 0.01;
	// end inline asm
	// begin inline asm
	fma.rn.f64    %fd5682, %fd5682, 0.9999, 0.01;
	// end inline asm
	// begin inline asm
	fma.rn.f64    %fd5684, %fd5684, 0.9999, 0.01;
	// end inline asm
	// begin inline asm
	fma.rn.f64    %fd5682, %fd5682, 0.9999, 0.01;
	// end inline asm
	// begin inline asm
	fma.rn.f64    %fd5684, %fd5684, 0.9999, 0.01;
	// end inline asm
	// begin inline asm
	fma.rn.f64    %fd5682, %fd5682, 0.9999, 0.01;
	// end inline asm
	// begin inline asm
	fma.rn.f64    %fd5684, %fd5684, 0.9999, 0.01;
	// end inline asm
	// begin inline asm
	fma.rn.f64    %fd5682, %fd5682, 0.9999, 0.01;
	// end inline asm
	// begin inline asm
	fma.rn.f64    %fd5684, %fd5684, 0.9999, 0.01;
	// end inline asm
	// begin inline asm
	fma.rn.f64    %fd5682, %fd5682, 0.9999, 0.01;
	// end inline asm
	// begin inline asm
	fma.rn.f64    %fd5684, %fd5684, 0.9999, 0.01;
	// end inline asm
	// begin inline asm
	fma.rn.f64    %fd5682, %fd5682, 0.9999, 0.01;
	// end inline asm
	// begin inline asm
	fma.rn.f64    %fd5684, %fd5684, 0.9999, 0.01;
	// end inline asm
	// begin inline asm
	fma.rn.f64    %fd5682, %fd5682, 0.9999, 0.01;
	// end inline asm
	// begin inline asm
	fma.rn.f64    %fd5684, %fd5684, 0.9999, 0.01;
	// end inline asm
	// begin inline asm
	fma.rn.f64    %fd5682, %fd5682, 0.9999, 0.01;
	// end inline asm
	// begin inline asm
	fma.rn.f64    %fd5684, %fd5684, 0.9999, 0.01;
	// end inline asm
	// begin inline asm
	fma.rn.f64    %fd5682, %fd5682, 0.9999, 0.01;
	// end inline asm
	// begin inline asm
	fma.rn.f64    %fd5684, %fd5684, 0.9999, 0.01;
	// end inline asm
	// begin inline asm
	fma.rn.f64    %fd5682, %fd5682, 0.9999, 0.01;
	// end inline asm
	// begin inline asm
	fma.rn.f64    %fd5684, %fd5684, 0.9999, 0.01;
	// end inline asm
	// begin inline asm
	fma.rn.f64    %fd5682, %fd5682, 0.9999, 0.01;
	// end inline asm
	// begin inline asm
	fma.rn.f64    %fd5684, %fd5684, 0.9999, 0.01;
	// end inline asm
	// begin inline asm
	fma.rn.f64    %fd5682, %fd5682, 0.9999, 0.01;
	// end inline asm
	// begin inline asm
	fma.rn.f64    %fd5684, %fd5684, 0.9999, 0.01;
	// end inline asm
	// begin inline asm
	fma.rn.f64    %fd5682, %fd5682, 0.9999, 0.01;
	// end inline asm
	// begin inline asm
	fma.rn.f64    %fd5684, %fd5684, 0.9999, 0.01;
	// end inline asm
	// begin inline asm
	fma.rn.f64    %fd5682, %fd5682, 0.9999, 0.01;
	// end inline asm
	// begin inline asm
	fma.rn.f64    %fd5684, %fd5684, 0.9999, 0.01;
	// end inline asm
	// begin inline asm
	fma.rn.f64    %fd5682, %fd5682, 0.9999, 0.01;
	// end inline asm
	// begin inline asm
	fma.rn.f64    %fd5684, %fd5684, 0.9999, 0.01;
	// end inline asm
	// begin inline asm
	fma.rn.f64    %fd5682, %fd5682, 0.9999, 0.01;
	// end inline asm
	// begin inline asm
	fma.rn.f64    %fd5684, %fd5684, 0.9999, 0.01;
	// end inline asm
	// begin inline asm
	fma.rn.f64    %fd5682, %fd5682, 0.9999, 0.01;
	// end inline asm
	// begin inline asm
	fma.rn.f64    %fd5684, %fd5684, 0.9999, 0.01;
	// end inline asm
	// begin inline asm
	fma.rn.f64    %fd5682, %fd5682, 0.9999, 0.01;
	// end inline asm
	// begin inline asm
	fma.rn.f64    %fd5684, %fd5684, 0.9999, 0.01;
	// end inline asm
	// begin inline asm
	fma.rn.f64    %fd5682, %fd5682, 0.9999, 0.01;
	// end inline asm
	// begin inline asm
	fma.rn.f64    %fd5684, %fd5684, 0.9999, 0.01;
	// end inline asm
	// begin inline asm
	fma.rn.f64    %fd5682, %fd5682, 0.9999, 0.01;
	// end inline asm
	// begin inline asm
	fma.rn.f64    %fd5684, %fd5684, 0.9999, 0.01;
	// end inline asm
	// begin inline asm
	fma.rn.f64    %fd5682, %fd5682, 0.9999, 0.01;
	// end inline asm
	// begin inline asm
	fma.rn.f64    %fd5684, %fd5684, 0.9999, 0.01;
	// end inline asm
	// begin inline asm
	fma.rn.f64    %fd5682, %fd5682, 0.9999, 0.01;
	// end inline asm
	// begin inline asm
	fma.rn.f64    %fd5684, %fd5684, 0.9999, 0.01;
	// end inline asm
	// begin inline asm
	fma.rn.f64    %fd5682, %fd5682, 0.9999, 0.01;
	// end inline asm
	// begin inline asm
	fma.rn.f64    %fd5684, %fd5684, 0.9999, 0.01;
	// end inline asm
	// begin inline asm
	fma.rn.f64    %fd5682, %fd5682, 0.9999, 0.01;
	// end inline asm
	// begin inline asm
	fma.rn.f64    %fd5684, %fd5684, 0.9999, 0.01;
	// end inline asm
	// begin inline asm
	fma.rn.f64    %fd5682, %fd5682, 0.9999, 0.01;
	// end inline asm
	// begin inline asm
	fma.rn.f64    %fd5684, %fd5684, 0.9999, 0.01;
	// end inline asm
	// begin inline asm
	fma.rn.f64    %fd5682, %fd5682, 0.9999, 0.01;
	// end inline asm
	// begin inline asm
	fma.rn.f64    %fd5684, %fd5684, 0.9999, 0.01;
	// end inline asm
	// begin inline asm
	fma.rn.f64    %fd5682, %fd5682, 0.9999, 0.01;
	// end inline asm
	// begin inline asm
	fma.rn.f64    %fd5684, %fd5684, 0.9999, 0.01;
	// end inline asm
	// begin inline asm
	fma.rn.f64    %fd5682, %fd5682, 0.9999, 0.01;
	// end inline asm
	// begin inline asm
	fma.rn.f64    %fd5684, %fd5684, 0.9999, 0.01;
	// end inline asm
	// begin inline asm
	fma.rn.f64    %fd5682, %fd5682, 0.9999, 0.01;
	// end inline asm
	// begin inline asm
	fma.rn.f64    %fd5684, %fd5684, 0.9999, 0.01;
	// end inline asm
	// begin inline asm
	fma.rn.f64    %fd5682, %fd5682, 0.9999, 0.01;
	// end inline asm
	// begin inline asm
	fma.rn.f64    %fd5684, %fd5684, 0.9999, 0.01;
	// end inline asm
	// begin inline asm
	fma.rn.f64    %fd5682, %fd5682, 0.9999, 0.01;
	// end inline asm
	// begin inline asm
	fma.rn.f64    %fd5684, %fd5684, 0.9999, 0.01;
	// end inline asm
	// begin inline asm
	fma.rn.f64    %fd5682, %fd5682, 0.9999, 0.01;
	// end inline asm
	// begin inline asm
	fma.rn.f64    %fd5684, %fd5684, 0.9999, 0.01;
	// end inline asm
	// begin inline asm
	fma.rn.f64    %fd5682, %fd5682, 0.9999, 0.01;
	// end inline asm
	// begin inline asm
	fma.rn.f64    %fd5684, %fd5684, 0.9999, 0.01;
	// end inline asm
	// begin inline asm
	fma.rn.f64    %fd5682, %fd5682, 0.9999, 0.01;
	// end inline asm
	// begin inline asm
	fma.rn.f64    %fd5684, %fd5684, 0.9999, 0.01;
	// end inline asm
	// begin inline asm
	fma.rn.f64    %fd5682, %fd5682, 0.9999, 0.01;
	// end inline asm
	// begin inline asm
	fma.rn.f64    %fd5684, %fd5684, 0.9999, 0.01;
	// end inline asm
	// begin inline asm
	fma.rn.f64    %fd5682, %fd5682, 0.9999, 0.01;
	// end inline asm
	// begin inline asm
	fma.rn.f64    %fd5684, %fd5684, 0.9999, 0.01;
	// end inline asm
	// begin inline asm
	fma.rn.f64    %fd5682, %fd5682, 0.9999, 0.01;
	// end inline asm
	// begin inline asm
	fma.rn.f64    %fd5684, %fd5684, 0.9999, 0.01;
	// end inline asm
	// begin inline asm
	fma.rn.f64    %fd5682, %fd5682, 0.9999, 0.01;
	// end inline asm
	// begin inline asm
	fma.rn.f64    %fd5684, %fd5684, 0.9999, 0.01;
	// end inline asm
	// begin inline asm
	fma.rn.f64    %fd5682, %fd5682, 0.9999, 0.01;
	// end inline asm
	// begin inline asm
	fma.rn.f64    %fd5684, %fd5684, 0.9999, 0.01;
	// end inline asm
	// begin inline asm
	fma.rn.f64    %fd5682, %fd5682, 0.9999, 0.01;
	// end inline asm
	// begin inline asm
	fma.rn.f64    %fd5684, %fd5684, 0.9999, 0.01;
	// end inline asm
	// begin inline asm
	fma.rn.f64    %fd5682, %fd5682, 0.9999, 0.01;
	// end inline asm
	// begin inline asm
	fma.rn.f64    %fd5684, %fd5684, 0.9999, 0.01;
	// end inline asm
	// begin inline asm
	fma.rn.f64    %fd5682, %fd5682, 0.9999, 0.01;
	// end inline asm
	// begin inline asm
	fma.rn.f64    %fd5684, %fd5684, 0.9999, 0.01;
	// end inline asm
	// begin inline asm
	fma.rn.f64    %fd5682, %fd5682, 0.9999, 0.01;
	// end inline asm
	// begin inline asm
	fma.rn.f64    %fd5684, %fd5684, 0.9999, 0.01;
	// end inline asm
	// begin inline asm
	fma.rn.f64    %fd5682, %fd5682, 0.9999, 0.01;
	// end inline asm
	// begin inline asm
	fma.rn.f64    %fd5684, %fd5684, 0.9999, 0.01;
	// end inline asm
	// begin inline asm
	fma.rn.f64    %fd5682, %fd5682, 0.9999, 0.01;
	// end inline asm
	// begin inline asm
	fma.rn.f64    %fd5684, %fd5684, 0.9999, 0.01;
	// end inline asm
	// begin inline asm
	fma.rn.f64    %fd5682, %fd5682, 0.9999, 0.01;
	// end inline asm
	// begin inline asm
	fma.rn.f64    %fd5684, %fd5684, 0.9999, 0.01;
	// end inline asm
	// begin inline asm
	fma.rn.f64    %fd5682, %fd5682, 0.9999, 0.01;
	// end inline asm
	// begin inline asm
	fma.rn.f64    %fd5684, %fd5684, 0.9999, 0.01;
	// end inline asm
	// begin inline asm
	fma.rn.f64    %fd5682, %fd5682, 0.9999, 0.01;
	// end inline asm
	// begin inline asm
	fma.rn.f64    %fd5684, %fd5684, 0.9999, 0.01;
	// end inline asm
	// begin inline asm
	fma.rn.f64    %fd5682, %fd5682, 0.9999, 0.01;
	// end inline asm
	// begin inline asm
	fma.rn.f64    %fd5684, %fd5684, 0.9999, 0.01;
	// end inline asm
	// begin inline asm
	fma.rn.f64    %fd5682, %fd5682, 0.9999, 0.01;
	// end inline asm
	// begin inline asm
	fma.rn.f64    %fd5684, %fd5684, 0.9999, 0.01;
	// end inline asm
	// begin inline asm
	fma.rn.f64    %fd5682, %fd5682, 0.9999, 0.01;
	// end inline asm
	// begin inline asm
	fma.rn.f64    %fd5684, %fd5684, 0.9999, 0.01;
	// end inline asm
	// begin inline asm
	fma.rn.f64    %fd5682, %fd5682, 0.9999, 0.01;
	// end inline asm
	// begin inline asm
	fma.rn.f64    %fd5684, %fd5684, 0.9999, 0.01;
	// end inline asm
	// begin inline asm
	fma.rn.f64    %fd5682, %fd5682, 0.9999, 0.01;
	// end inline asm
	// begin inline asm
	fma.rn.f64    %fd5684, %fd5684, 0.9999, 0.01;
	// end inline asm
	// begin inline asm
	fma.rn.f64    %fd5682, %fd5682, 0.9999, 0.01;
	// end inline asm
	// begin inline asm
	fma.rn.f64    %fd5684, %fd5684, 0.9999, 0.01;
	// end inline asm
	// begin inline asm
	fma.rn.f64    %fd5682, %fd5682, 0.9999, 0.01;
	// end inline asm
	// begin inline asm
	fma.rn.f64    %fd5684, %fd5684, 0.9999, 0.01;
	// end inline asm
	// begin inline asm
	fma.rn.f64    %fd5682, %fd5682, 0.9999, 0.01;
	// end inline asm
	// begin inline asm
	fma.rn.f64    %fd5684, %fd5684, 0.9999, 0.01;
	// end inline asm
	// begin inline asm
	fma.rn.f64    %fd5682, %fd5682, 0.9999, 0.01;
	// end inline asm
	// begin inline asm
	fma.rn.f64    %fd5684, %fd5684, 0.9999, 0.01;
	// end inline asm
	// begin inline asm
	fma.rn.f64    %fd5682, %fd5682, 0.9999, 0.01;
	// end inline asm
	// begin inline asm
	fma.rn.f64    %fd5684, %fd5684, 0.9999, 0.01;
	// end inline asm
	// begin inline asm
	fma.rn.f64    %fd5682, %fd5682, 0.9999, 0.01;
	// end inline asm
	// begin inline asm
	fma.rn.f64    %fd5684, %fd5684, 0.9999, 0.01;
	// end inline asm
	// begin inline asm
	fma.rn.f64    %fd5682, %fd5682, 0.9999, 0.01;
	// end inline asm
	// begin inline asm
	fma.rn.f64    %fd5684, %fd5684, 0.9999, 0.01;
	// end inline asm
	// begin inline asm
	fma.rn.f64    %fd5682, %fd5682, 0.9999, 0.01;
	// end inline asm
	// begin inline asm
	fma.rn.f64    %fd5684, %fd5684, 0.9999, 0.01;
	// end inline asm
	// begin inline asm
	fma.rn.f64    %fd5682, %fd5682, 0.9999, 0.01;
	// end inline asm
	// begin inline asm
	fma.rn.f64    %fd5684, %fd5684, 0.9999, 0.01;
	// end inline asm
	// begin inline asm
	fma.rn.f64    %fd5682, %fd5682, 0.9999, 0.01;
	// end inline asm
	// begin inline asm
	fma.rn.f64    %fd5684, %fd5684, 0.9999, 0.01;
	// end inline asm
	// begin inline asm
	fma.rn.f64    %fd5682, %fd5682, 0.9999, 0.01;
	// end inline asm
	// begin inline asm
	fma.rn.f64    %fd5684, %fd5684, 0.9999, 0.01;
	// end inline asm
	// begin inline asm
	fma.rn.f64    %fd5682, %fd5682, 0.9999, 0.01;
	// end inline asm
	// begin inline asm
	fma.rn.f64    %fd5684, %fd5684, 0.9999, 0.01;
	// end inline asm
	// begin inline asm
	fma.rn.f64    %fd5682, %fd5682, 0.9999, 0.01;
	// end inline asm
	// begin inline asm
	fma.rn.f64    %fd5684, %fd5684, 0.9999, 0.01;
	// end inline asm
	// begin inline asm
	fma.rn.f64    %fd5682, %fd5682, 0.9999, 0.01;
	// end inline asm
	// begin inline asm
	fma.rn.f64    %fd5684, %fd5684, 0.9999, 0.01;
	// end inline asm
	// begin inline asm
	fma.rn.f64    %fd5682, %fd5682, 0.9999, 0.01;
	// end inline asm
	// begin inline asm
	fma.rn.f64    %fd5684, %fd5684, 0.9999, 0.01;
	// end inline asm
	// begin inline asm
	fma.rn.f64    %fd5682, %fd5682, 0.9999, 0.01;
	// end inline asm
	// begin inline asm
	fma.rn.f64    %fd5684, %fd5684, 0.9999, 0.01;
	// end inline asm
	// begin inline asm
	fma.rn.f64    %fd5682, %fd5682, 0.9999, 0.01;
	// end inline asm
	// begin inline asm
	fma.rn.f64    %fd5684, %fd5684, 0.9999, 0.01;
	// end inline asm
	// begin inline asm
	fma.rn.f64    %fd5682, %fd5682, 0.9999, 0.01;
	// end inline asm
	// begin inline asm
	fma.rn.f64    %fd5684, %fd5684, 0.9999, 0.01;
	// end inline asm
	// begin inline asm
	fma.rn.f64    %fd5682, %fd5682, 0.9999, 0.01;
	// end inline asm
	// begin inline asm
	fma.rn.f64    %fd5684, %fd5684, 0.9999, 0.01;
	// end inline asm
	// begin inline asm
	fma.rn.f64    %fd5682, %fd5682, 0.9999, 0.01;
	// end inline asm
	// begin inline asm
	fma.rn.f64    %fd5684, %fd5684, 0.9999, 0.01;
	// end inline asm
	// begin inline asm
	fma.rn.f64    %fd5682, %fd5682, 0.9999, 0.01;
	// end inline asm
	// begin inline asm
	fma.rn.f64    %fd5684, %fd5684, 0.9999, 0.01;
	// end inline asm
	// begin inline asm
	fma.rn.f64    %fd5682, %fd5682, 0.9999, 0.01;
	// end inline asm
	// begin inline asm
	fma.rn.f64    %fd5684, %fd5684, 0.9999, 0.01;
	// end inline asm
	// begin inline asm
	fma.rn.f64    %fd5682, %fd5682, 0.9999, 0.01;
	// end inline asm
	// begin inline asm
	fma.rn.f64    %fd5684, %fd5684, 0.9999, 0.01;
	// end inline asm
	// begin inline asm
	fma.rn.f64    %fd5682, %fd5682, 0.9999, 0.01;
	// end inline asm
	// begin inline asm
	fma.rn.f64    %fd5684, %fd5684, 0.9999, 0.01;
	// end inline asm
	// begin inline asm
	fma.rn.f64    %fd5682, %fd5682, 0.9999, 0.01;
	// end inline asm
	// begin inline asm
	fma.rn.f64    %fd5684, %fd5684, 0.9999, 0.01;
	// end inline asm
	// begin inline asm
	fma.rn.f64    %fd5682, %fd5682, 0.9999, 0.01;
	// end inline asm
	// begin inline asm
	fma.rn.f64    %fd5684, %fd5684, 0.9999, 0.01;
	// end inline asm
	// begin inline asm
	fma.rn.f64    %fd5682, %fd5682, 0.9999, 0.01;
	// end inline asm
	// begin inline asm
	fma.rn.f64    %fd5684, %fd5684, 0.9999, 0.01;
	// end inline asm
	// begin inline asm
	fma.rn.f64    %fd5682, %fd5682, 0.9999, 0.01;
	// end inline asm
	// begin inline asm
	fma.rn.f64    %fd5684, %fd5684, 0.9999, 0.01;
	// end inline asm
	// begin inline asm
	fma.rn.f64    %fd5682, %fd5682, 0.9999, 0.01;
	// end inline asm
	// begin inline asm
	fma.rn.f64    %fd5684, %fd5684, 0.9999, 0.01;
	// end inline asm
	// begin inline asm
	fma.rn.f64    %fd5682, %fd5682, 0.9999, 0.01;
	// end inline asm
	// begin inline asm
	fma.rn.f64    %fd5684, %fd5684, 0.9999, 0.01;
	// end inline asm
	// begin inline asm
	fma.rn.f64    %fd5682, %fd5682, 0.9999, 0.01;
	// end inline asm
	// begin inline asm
	fma.rn.f64    %fd5684, %fd5684, 0.9999, 0.01;
	// end inline asm
	// begin inline asm
	fma.rn.f64    %fd5682, %fd5682, 0.9999, 0.01;
	// end inline asm
	// begin inline asm
	fma.rn.f64    %fd5684, %fd5684, 0.9999, 0.01;
	// end inline asm
	// begin inline asm
	fma.rn.f64    %fd5682, %fd5682, 0.9999, 0.01;
	// end inline asm
	// begin inline asm
	fma.rn.f64    %fd5684, %fd5684, 0.9999, 0.01;
	// end inline asm
	// begin inline asm
	fma.rn.f64    %fd5682, %fd5682, 0.9999, 0.01;
	// end inline asm
	// begin inline asm
	fma.rn.f64    %fd5684, %fd5684, 0.9999, 0.01;
	// end inline asm
	// begin inline asm
	fma.rn.f64    %fd5682, %fd5682, 0.9999, 0.01;
	// end inline asm
	// begin inline asm
	fma.rn.f64    %fd5684, %fd5684, 0.9999, 0.01;
	// end inline asm
	// begin inline asm
	fma.rn.f64    %fd5682, %fd5682, 0.9999, 0.01;
	// end inline asm
	// begin inline asm
	fma.rn.f64    %fd5684, %fd5684, 0.9999, 0.01;
	// end inline asm
	// begin inline asm
	fma.rn.f64    %fd5682, %fd5682, 0.9999, 0.01;
	// end inline asm
	// begin inline asm
	fma.rn.f64    %fd5684, %fd5684, 0.9999, 0.01;
	// end inline asm
	// begin inline asm
	fma.rn.f64    %fd5682, %fd5682, 0.9999, 0.01;
	// end inline asm
	// begin inline asm
	fma.rn.f64    %fd5684, %fd5684, 0.9999, 0.01;
	// end inline asm
	// begin inline asm
	fma.rn.f64    %fd5682, %fd5682, 0.9999, 0.01;
	// end inline asm
	// begin inline asm
	fma.rn.f64    %fd5684, %fd5684, 0.9999, 0.01;
	// end inline asm
	// begin inline asm
	fma.rn.f64    %fd5682, %fd5682, 0.9999, 0.01;
	// end inline asm
	// begin inline asm
	fma.rn.f64    %fd5684, %fd5684, 0.9999, 0.01;
	// end inline asm
	// begin inline asm
	fma.rn.f64    %fd5682, %fd5682, 0.9999, 0.01;
	// end inline asm
	// begin inline asm
	fma.rn.f64    %fd5684, %fd5684, 0.9999, 0.01;
	// end inline asm
	// begin inline asm
	fma.rn.f64    %fd5682, %fd5682, 0.9999, 0.01;
	// end inline asm
	// begin inline asm
	fma.rn.f64    %fd5684, %fd5684, 0.9999, 0.01;
	// end inline asm
	// begin inline asm
	fma.rn.f64    %fd5682, %fd5682, 0.9999, 0.01;
	// end inline asm
	// begin inline asm
	fma.rn.f64    %fd5684, %fd5684, 0.9999, 0.01;
	// end inline asm
	// begin inline asm
	fma.rn.f64    %fd5682, %fd5682, 0.9999, 0.01;
	// end inline asm
	// begin inline asm
	fma.rn.f64    %fd5684, %fd5684, 0.9999, 0.01;
	// end inline asm
	// begin inline asm
	fma.rn.f64    %fd5682, %fd5682, 0.9999, 0.01;
	// end inline asm
	// begin inline asm
	fma.rn.f64    %fd5684, %fd5684, 0.9999, 0.01;
	// end inline asm
	// begin inline asm
	fma.rn.f64    %fd5682, %fd5682, 0.9999, 0.01;
	// end inline asm
	// begin inline asm
	fma.rn.f64    %fd5684, %fd5684, 0.9999, 0.01;
	// end inline asm
	// begin inline asm
	fma.rn.f64    %fd5682, %fd5682, 0.9999, 0.01;
	// end inline asm
	// begin inline asm
	fma.rn.f64    %fd5684, %fd5684, 0.9999, 0.01;
	// end inline asm
	// begin inline asm
	fma.rn.f64    %fd5682, %fd5682, 0.9999, 0.01;
	// end inline asm
	// begin inline asm
	fma.rn.f64    %fd5684, %fd5684, 0.9999, 0.01;
	// end inline asm
	// begin inline asm
	fma.rn.f64    %fd5682, %fd5682, 0.9999, 0.01;
	// end inline asm
	// begin inline asm
	fma.rn.f64    %fd5684, %fd5684, 0.9999, 0.01;
	// end inline asm
	// begin inline asm
	fma.rn.f64    %fd5682, %fd5682, 0.9999, 0.01;
	// end inline asm
	// begin inline asm
	fma.rn.f64    %fd5684, %fd5684, 0.9999, 0.01;
	// end inline asm
	// begin inline asm
	fma.rn.f64    %fd5682, %fd5682, 0.9999, 0.01;
	// end inline asm
	// begin inline asm
	fma.rn.f64    %fd5684, %fd5684, 0.9999, 0.01;
	// end inline asm
	// begin inline asm
	fma.rn.f64    %fd5682, %fd5682, 0.9999, 0.01;
	// end inline asm
	// begin inline asm
	fma.rn.f64    %fd5684, %fd5684, 0.9999, 0.01;
	// end inline asm
	// begin inline asm
	fma.rn.f64    %fd5682, %fd5682, 0.9999, 0.01;
	// end inline asm
	// begin inline asm
	fma.rn.f64    %fd5684, %fd5684, 0.9999, 0.01;
	// end inline asm
	// begin inline asm
	fma.rn.f64    %fd5682, %fd5682, 0.9999, 0.01;
	// end inline asm
	// begin inline asm
	fma.rn.f64    %fd5684, %fd5684, 0.9999, 0.01;
	// end inline asm
	// begin inline asm
	fma.rn.f64    %fd5682, %fd5682, 0.9999, 0.01;
	// end inline asm
	// begin inline asm
	fma.rn.f64    %fd5684, %fd5684, 0.9999, 0.01;
	// end inline asm
	// begin inline asm
	fma.rn.f64    %fd5682, %fd5682, 0.9999, 0.01;
	// end inline asm
	// begin inline asm
	fma.rn.f64    %fd5684, %fd5684, 0.9999, 0.01;
	// end inline asm
	// begin inline asm
	fma.rn.f64    %fd5682, %fd5682, 0.9999, 0.01;
	// end inline asm
	// begin inline asm
	fma.rn.f64    %fd5684, %fd5684, 0.9999, 0.01;
	// end inline asm
	// begin inline asm
	fma.rn.f64    %fd5682, %fd5682, 0.9999, 0.01;
	// end inline asm
	// begin inline asm
	fma.rn.f64    %fd5684, %fd5684, 0.9999, 0.01;
	// end inline asm
	// begin inline asm
	fma.rn.f64    %fd5682, %fd5682, 0.9999, 0.01;
	// end inline asm
	// begin inline asm
	fma.rn.f64    %fd5684, %fd5684, 0.9999, 0.01;
	// end inline asm
	// begin inline asm
	fma.rn.f64    %fd5682, %fd5682, 0.9999, 0.01;
	// end inline asm
	// begin inline asm
	fma.rn.f64    %fd5684, %fd5684, 0.9999, 0.01;
	// end inline asm
	// begin inline asm
	fma.rn.f64    %fd5682, %fd5682, 0.9999, 0.01;
	// end inline asm
	// begin inline asm
	fma.rn.f64    %fd5684, %fd5684, 0.9999, 0.01;
	// end inline asm
	// begin inline asm
	fma.rn.f64    %fd5682, %fd5682, 0.9999, 0.01;
	// end inline asm
	// begin inline asm
	fma.rn.f64    %fd5684, %fd5684, 0.9999, 0.01;
	// end inline asm
	// begin inline asm
	fma.rn.f64    %fd5682, %fd5682, 0.9999, 0.01;
	// end inline asm
	// begin inline asm
	fma.rn.f64    %fd5684, %fd5684, 0.9999, 0.01;
	// end inline asm
	// begin inline asm
	fma.rn.f64    %fd5682, %fd5682, 0.9999, 0.01;
	// end inline asm
	// begin inline asm
	fma.rn.f64    %fd5684, %fd5684, 0.9999, 0.01;
	// end inline asm
	// begin inline asm
	fma.rn.f64    %fd5682, %fd5682, 0.9999, 0.01;
	// end inline asm
	// begin inline asm
	fma.rn.f64    %fd5684, %fd5684, 0.9999, 0.01;
	// end inline asm
	// begin inline asm
	fma.rn.f64    %fd5682, %fd5682, 0.9999, 0.01;
	// end inline asm
	// begin inline asm
	fma.rn.f64    %fd5684, %fd5684, 0.9999, 0.01;
	// end inline asm
	// begin inline asm
	fma.rn.f64    %fd5682, %fd5682, 0.9999, 0.01;
	// end inline asm
	// begin inline asm
	fma.rn.f64    %fd5684, %fd5684, 0.9999, 0.01;
	// end inline asm
	// begin inline asm
	fma.rn.f64    %fd5682, %fd5682, 0.9999, 0.01;
	// end inline asm
	// begin inline asm
	fma.rn.f64    %fd5684, %fd5684, 0.9999, 0.01;
	// end inline asm
	// begin inline asm
	fma.rn.f64    %fd5682, %fd5682, 0.9999, 0.01;
	// end inline asm
	// begin inline asm
	fma.rn.f64    %fd5684, %fd5684, 0.9999, 0.01;
	// end inline asm
	// begin inline asm
	fma.rn.f64    %fd5682, %fd5682, 0.9999, 0.01;
	// end inline asm
	// begin inline asm
	fma.rn.f64    %fd5684, %fd5684, 0.9999, 0.01;
	// end inline asm
	// begin inline asm
	fma.rn.f64    %fd5682, %fd5682, 0.9999, 0.01;
	// end inline asm
	// begin inline asm
	fma.rn.f64    %fd5684, %fd5684, 0.9999, 0.01;
	// end inline asm
	// begin inline asm
	fma.rn.f64    %fd5682, %fd5682, 0.9999, 0.01;
	// end inline asm
	// begin inline asm
	fma.rn.f64    %fd5684, %fd5684, 0.9999, 0.01;
	// end inline asm
	// begin inline asm
	fma.rn.f64    %fd5682, %fd5682, 0.9999, 0.01;
	// end inline asm
	// begin inline asm
	fma.rn.f64    %fd5684, %fd5684, 0.9999, 0.01;
	// end inline asm
	// begin inline asm
	fma.rn.f64    %fd5682, %fd5682, 0.9999, 0.01;
	// end inline asm
	// begin inline asm
	fma.rn.f64    %fd5684, %fd5684, 0.9999, 0.01;
	// end inline asm
	// begin inline asm
	fma.rn.f64    %fd5682, %fd5682, 0.9999, 0.01;
	// end inline asm
	// begin inline asm
	fma.rn.f64    %fd5684, %fd5684, 0.9999, 0.01;
	// end inline asm
	// begin inline asm
	fma.rn.f64    %fd5682, %fd5682, 0.9999, 0.01;
	// end inline asm
	// begin inline asm
	fma.rn.f64    %fd5684, %fd5684, 0.9999, 0.01;
	// end inline asm
	// begin inline asm
	fma.rn.f64    %fd5682, %fd5682, 0.9999, 0.01;
	// end inline asm
	// begin inline asm
	fma.rn.f64    %fd5684, %fd5684, 0.9999, 0.01;
	// end inline asm
	// begin inline asm
	fma.rn.f64    %fd5682, %fd5682, 0.9999, 0.01;
	// end inline asm
	// begin inline asm
	fma.rn.f64    %fd5684, %fd5684, 0.9999, 0.01;
	// end inline asm
	// begin inline asm
	fma.rn.f64    %fd5682, %fd5682, 0.9999, 0.01;
	// end inline asm
	// begin inline asm
	fma.rn.f64    %fd5684, %fd5684, 0.9999, 0.01;
	// end inline asm
	// begin inline asm
	fma.rn.f64    %fd5682, %fd5682, 0.9999, 0.01;
	// end inline asm
	// begin inline asm
	fma.rn.f64    %fd5684, %fd5684, 0.9999, 0.01;
	// end inline asm
	// begin inline asm
	fma.rn.f64    %fd5682, %fd5682, 0.9999, 0.01;
	// end inline asm
	// begin inline asm
	fma.rn.f64    %fd5684, %fd5684, 0.9999, 0.01;
	// end inline asm
	// begin inline asm
	fma.rn.f64    %fd5682, %fd5682, 0.9999, 0.01;
	// end inline asm
	// begin inline asm
	fma.rn.f64    %fd5684, %fd5684, 0.9999, 0.01;
	// end inline asm
	// begin inline asm
	fma.rn.f64    %fd5682, %fd5682, 0.9999, 0.01;
	// end inline asm
	// begin inline asm
	fma.rn.f64    %fd5684, %fd5684, 0.9999, 0.01;
	// end inline asm
	// begin inline asm
	fma.rn.f64    %fd5682, %fd5682, 0.9999, 0.01;
	// end inline asm
	// begin inline asm
	fma.rn.f64    %fd5684, %fd5684, 0.9999, 0.01;
	// end inline asm
	// begin inline asm
	fma.rn.f64    %fd5682, %fd5682, 0.9999, 0.01;
	// end inline asm
	// begin inline asm
	fma.rn.f64    %fd5684, %fd5684, 0.9999, 0.01;
	// end inline asm
	// begin inline asm
	fma.rn.f64    %fd5682, %fd5682, 0.9999, 0.01;
	// end inline asm
	// begin inline asm
	fma.rn.f64    %fd5684, %fd5684, 0.9999, 0.01;
	// end inline asm
	// begin inline asm
	fma.rn.f64    %fd5682, %fd5682, 0.9999, 0.01;
	// end inline asm
	// begin inline asm
	fma.rn.f64    %fd5684, %fd5684, 0.9999, 0.01;
	// end inline asm
	// begin inline asm
	fma.rn.f64    %fd5682, %fd5682, 0.9999, 0.01;
	// end inline asm
	// begin inline asm
	fma.rn.f64    %fd5684, %fd5684, 0.9999, 0.01;
	// end inline asm
	// begin inline asm
	fma.rn.f64    %fd5682, %fd5682, 0.9999, 0.01;
	// end inline asm
	// begin inline asm
	fma.rn.f64    %fd5684, %fd5684, 0.9999, 0.01;
	// end inline asm
	// begin inline asm
	fma.rn.f64    %fd5682, %fd5682, 0.9999, 0.01;
	// end inline asm
	// begin inline asm
	fma.rn.f64    %fd5684, %fd5684, 0.9999, 0.01;
	// end inline asm
	// begin inline asm
	fma.rn.f64    %fd5682, %fd5682, 0.9999, 0.01;
	// end inline asm
	// begin inline asm
	fma.rn.f64    %fd5684, %fd5684, 0.9999, 0.01;
	// end inline asm
	// begin inline asm
	fma.rn.f64    %fd5682, %fd5682, 0.9999, 0.01;
	// end inline asm
	// begin inline asm
	fma.rn.f64    %fd5684, %fd5684, 0.9999, 0.01;
	// end inline asm
	// begin inline asm
	fma.rn.f64    %fd5682, %fd5682, 0.9999, 0.01;
	// end inline asm
	// begin inline asm
	fma.rn.f64    %fd5684, %fd5684, 0.9999, 0.01;
	// end inline asm
	// begin inline asm
	fma.rn.f64    %fd5682, %fd5682, 0.9999, 0.01;
	// end inline asm
	// begin inline asm
	fma.rn.f64    %fd5684, %fd5684, 0.9999, 0.01;
	// end inline asm
	// begin inline asm
	fma.rn.f64    %fd5682, %fd5682, 0.9999, 0.01;
	// end inline asm
	// begin inline asm
	fma.rn.f64    %fd5684, %fd5684, 0.9999, 0.01;
	// end inline asm
	// begin inline asm
	fma.rn.f64    %fd5682, %fd5682, 0.9999, 0.01;
	// end inline asm
	// begin inline asm
	fma.rn.f64    %fd5684, %fd5684, 0.9999, 0.01;
	// end inline asm
	// begin inline asm
	fma.rn.f64    %fd5682, %fd5682, 0.9999, 0.01;
	// end inline asm
	// begin inline asm
	fma.rn.f64    %fd5684, %fd5684, 0.9999, 0.01;
	// end inline asm
	// begin inline asm
	fma.rn.f64    %fd5682, %fd5682, 0.9999, 0.01;
	// end inline asm
	// begin inline asm
	fma.rn.f64    %fd5684, %fd5684, 0.9999, 0.01;
	// end inline asm
	// begin inline asm
	fma.rn.f64    %fd5682, %fd5682, 0.9999, 0.01;
	// end inline asm
	// begin inline asm
	fma.rn.f64    %fd5684, %fd5684, 0.9999, 0.01;
	// end inline asm
	// begin inline asm
	fma.rn.f64    %fd5682, %fd5682, 0.9999, 0.01;
	// end inline asm
	// begin inline asm
	fma.rn.f64    %fd5684, %fd5684, 0.9999, 0.01;
	// end inline asm
	// begin inline asm
	fma.rn.f64    %fd5682, %fd5682, 0.9999, 0.01;
	// end inline asm
	// begin inline asm
	fma.rn.f64    %fd5684, %fd5684, 0.9999, 0.01;
	// end inline asm
	// begin inline asm
	fma.rn.f64    %fd5682, %fd5682, 0.9999, 0.01;
	// end inline asm
	// begin inline asm
	fma.rn.f64    %fd5684, %fd5684, 0.9999, 0.01;
	// end inline asm
	// begin inline asm
	fma.rn.f64    %fd5682, %fd5682, 0.9999, 0.01;
	// end inline asm
	// begin inline asm
	fma.rn.f64    %fd5684, %fd5684, 0.9999, 0.01;
	// end inline asm
	// begin inline asm
	fma.rn.f64    %fd5682, %fd5682, 0.9999, 0.01;
	// end inline asm
	// begin inline asm
	fma.rn.f64    %fd5684, %fd5684, 0.9999, 0.01;
	// end inline asm
	// begin inline asm
	fma.rn.f64    %fd5682, %fd5682, 0.9999, 0.01;
	// end inline asm
	// begin inline asm
	fma.rn.f64    %fd5684, %fd5684, 0.9999, 0.01;
	// end inline asm
	// begin inline asm
	fma.rn.f64    %fd5682, %fd5682, 0.9999, 0.01;
	// end inline asm
	// begin inline asm
	fma.rn.f64    %fd5684, %fd5684, 0.9999, 0.01;
	// end inline asm
	// begin inline asm
	fma.rn.f64    %fd5682, %fd5682, 0.9999, 0.01;
	// end inline asm
	// begin inline asm
	fma.rn.f64    %fd5684, %fd5684, 0.9999, 0.01;
	// end inline asm
	// begin inline asm
	fma.rn.f64    %fd5682, %fd5682, 0.9999, 0.01;
	// end inline asm
	// begin inline asm
	fma.rn.f64    %fd5684, %fd5684, 0.9999, 0.01;
	// end inline asm
	// begin inline asm
	fma.rn.f64    %fd5682, %fd5682, 0.9999, 0.01;
	// end inline asm
	// begin inline asm
	fma.rn.f64    %fd5684, %fd5684, 0.9999, 0.01;
	// end inline asm
	// begin inline asm
	fma.rn.f64    %fd5682, %fd5682, 0.9999, 0.01;
	// end inline asm
	// begin inline asm
	fma.rn.f64    %fd5684, %fd5684, 0.9999, 0.01;
	// end inline asm
	// begin inline asm
	fma.rn.f64    %fd5682, %fd5682, 0.9999, 0.01;
	// end inline asm
	// begin inline asm
	fma.rn.f64    %fd5684, %fd5684, 0.9999, 0.01;
	// end inline asm
	// begin inline asm
	fma.rn.f64    %fd5682, %fd5682, 0.9999, 0.01;
	// end inline asm
	// begin inline asm
	fma.rn.f64    %fd5684, %fd5684, 0.9999, 0.01;
	// end inline asm
	// begin inline asm
	fma.rn.f64    %fd5682, %fd5682, 0.9999, 0.01;
	// end inline asm
	// begin inline asm
	fma.rn.f64    %fd5684, %fd5684, 0.9999, 0.01;
	// end inline asm
	// begin inline asm
	fma.rn.f64    %fd5682, %fd5682, 0.9999, 0.01;
	// end inline asm
	// begin inline asm
	fma.rn.f64    %fd5684, %fd5684, 0.9999, 0.01;
	// end inline asm
	// begin inline asm
	fma.rn.f64    %fd5682, %fd5682, 0.9999, 0.01;
	// end inline asm
	// begin inline asm
	fma.rn.f64    %fd5684, %fd5684, 0.9999, 0.01;
	// end inline asm
	// begin inline asm
	fma.rn.f64    %fd5682, %fd5682, 0.9999, 0.01;
	// end inline asm
	// begin inline asm
	fma.rn.f64    %fd5684, %fd5684, 0.9999, 0.01;
	// end inline asm
	// begin inline asm
	fma.rn.f64    %fd5682, %fd5682, 0.9999, 0.01;
	// end inline asm
	// begin inline asm
	fma.rn.f64    %fd5684, %fd5684, 0.9999, 0.01;
	// end inline asm
	// begin inline asm
	fma.rn.f64    %fd5682, %fd5682, 0.9999, 0.01;
	// end inline asm
	// begin inline asm
	fma.rn.f64    %fd5684, %fd5684, 0.9999, 0.01;
	// end inline asm
	// begin inline asm
	fma.rn.f64    %fd5682, %fd5682, 0.9999, 0.01;
	// end inline asm
	// begin inline asm
	fma.rn.f64    %fd5684, %fd5684, 0.9999, 0.01;
	// end inline asm
	// begin inline asm
	fma.rn.f64    %fd5682, %fd5682, 0.9999, 0.01;
	// end inline asm
	// begin inline asm
	fma.rn.f64    %fd5684, %fd5684, 0.9999, 0.01;
	// end inline asm
	// begin inline asm
	fma.rn.f64    %fd5682, %fd5682, 0.9999, 0.01;
	// end inline asm
	// begin inline asm
	fma.rn.f64    %fd5684, %fd5684, 0.9999, 0.01;
	// end inline asm
	// begin inline asm
	fma.rn.f64    %fd5682, %fd5682, 0.9999, 0.01;
	// end inline asm
	// begin inline asm
	fma.rn.f64    %fd5684, %fd5684, 0.9999, 0.01;
	// end inline asm
	// begin inline asm
	fma.rn.f64    %fd5682, %fd5682, 0.9999, 0.01;
	// end inline asm
	// begin inline asm
	fma.rn.f64    %fd5684, %fd5684, 0.9999, 0.01;
	// end inline asm
	// begin inline asm
	fma.rn.f64    %fd5682, %fd5682, 0.9999, 0.01;
	// end inline asm
	// begin inline asm
	fma.rn.f64    %fd5684, %fd5684, 0.9999, 0.01;
	// end inline asm
	// begin inline asm
	fma.rn.f64    %fd5682, %fd5682, 0.9999, 0.01;
	// end inline asm
	// begin inline asm
	fma.rn.f64    %fd5684, %fd5684, 0.9999, 0.01;
	// end inline asm
	// begin inline asm
	fma.rn.f64    %fd5682, %fd5682, 0.9999, 0.01;
	// end inline asm
	// begin inline asm
	fma.rn.f64    %fd5684, %fd5684, 0.9999, 0.01;
	// end inline asm
	// begin inline asm
	fma.rn.f64    %fd5682, %fd5682, 0.9999, 0.01;
	// end inline asm
	// begin inline asm
	fma.rn.f64    %fd5684, %fd5684, 0.9999, 0.01;
	// end inline asm
	// begin inline asm
	fma.rn.f64    %fd5682, %fd5682, 0.9999, 0.01;
	// end inline asm
	// begin inline asm
	fma.rn.f64    %fd5684, %fd5684, 0.9999, 0.01;
	// end inline asm
	// begin inline asm
	fma.rn.f64    %fd5682, %fd5682, 0.9999, 0.01;
	// end inline asm
	// begin inline asm
	fma.rn.f64    %fd5684, %fd5684, 0.9999, 0.01;
	// end inline asm
	// begin inline asm
	fma.rn.f64    %fd5682, %fd5682, 0.9999, 0.01;
	// end inline asm
	// begin inline asm
	fma.rn.f64    %fd5684, %fd5684, 0.9999, 0.01;
	// end inline asm
	// begin inline asm
	fma.rn.f64    %fd5682, %fd5682, 0.9999, 0.01;
	// end inline asm
	// begin inline asm
	fma.rn.f64    %fd5684, %fd5684, 0.9999, 0.01;
	// end inline asm
	// begin inline asm
	fma.rn.f64    %fd5682, %fd5682, 0.9999, 0.01;
	// end inline asm
	// begin inline asm
	fma.rn.f64    %fd5684, %fd5684, 0.9999, 0.01;
	// end inline asm
	// begin inline asm
	fma.rn.f64    %fd5682, %fd5682, 0.9999, 0.01;
	// end inline asm
	// begin inline asm
	fma.rn.f64    %fd5684, %fd5684, 0.9999, 0.01;
	// end inline asm
	// begin inline asm
	fma.rn.f64    %fd5682, %fd5682, 0.9999, 0.01;
	// end inline asm
	// begin inline asm
	fma.rn.f64    %fd5684, %fd5684, 0.9999, 0.01;
	// end inline asm
	// begin inline asm
	fma.rn.f64    %fd5682, %fd5682, 0.9999, 0.01;
	// end inline asm
	// begin inline asm
	fma.rn.f64    %fd5684, %fd5684, 0.9999, 0.01;
	// end inline asm
	// begin inline asm
	fma.rn.f64    %fd5682, %fd5682, 0.9999, 0.01;
	// end inline asm
	// begin inline asm
	fma.rn.f64    %fd5684, %fd5684, 0.9999, 0.01;
	// end inline asm
	// begin inline asm
	fma.rn.f64    %fd5682, %fd5682, 0.9999, 0.01;
	// end inline asm
	// begin inline asm
	fma.rn.f64    %fd5684, %fd5684, 0.9999, 0.01;
	// end inline asm
	// begin inline asm
	fma.rn.f64    %fd5682, %fd5682, 0.9999, 0.01;
	// end inline asm
	// begin inline asm
	fma.rn.f64    %fd5684, %fd5684, 0.9999, 0.01;
	// end inline asm
	// begin inline asm
	fma.rn.f64    %fd5682, %fd5682, 0.9999, 0.01;
	// end inline asm
	// begin inline asm
	fma.rn.f64    %fd5684, %fd5684, 0.9999, 0.01;
	// end inline asm
	// begin inline asm
	fma.rn.f64    %fd5682, %fd5682, 0.9999, 0.01;
	// end inline asm
	// begin inline asm
	fma.rn.f64    %fd5684, %fd5684, 0.9999, 0.01;
	// end inline asm
	// begin inline asm
	fma.rn.f64    %fd5682, %fd5682, 0.9999, 0.01;
	// end inline asm
	// begin inline asm
	fma.rn.f64    %fd5684, %fd5684, 0.9999, 0.01;
	// end inline asm
	// begin inline asm
	fma.rn.f64    %fd5682, %fd5682, 0.9999, 0.01;
	// end inline asm
	// begin inline asm
	fma.rn.f64    %fd5684, %fd5684, 0.9999, 0.01;
	// end inline asm
	// begin inline asm
	fma.rn.f64    %fd5682, %fd5682, 0.9999, 0.01;
	// end inline asm
	// begin inline asm
	fma.rn.f64    %fd5684, %fd5684, 0.9999, 0.01;
	// end inline asm
	// begin inline asm
	fma.rn.f64    %fd5682, %fd5682, 0.9999, 0.01;
	// end inline asm
	// begin inline asm
	fma.rn.f64    %fd5684, %fd5684, 0.9999, 0.01;
	// end inline asm
	// begin inline asm
	fma.rn.f64    %fd5682, %fd5682, 0.9999, 0.01;
	// end inline asm
	// begin inline asm
	fma.rn.f64    %fd5684, %fd5684, 0.9999, 0.01;
	// end inline asm
	// begin inline asm
	fma.rn.f64    %fd5682, %fd5682, 0.9999, 0.01;
	// end inline asm
	// begin inline asm
	fma.rn.f64    %fd5684, %fd5684, 0.9999, 0.01;
	// end inline asm
	// begin inline asm
	fma.rn.f64    %fd5682, %fd5682, 0.9999, 0.01;
	// end inline asm
	// begin inline asm
	fma.rn.f64    %fd5684, %fd5684, 0.9999, 0.01;
	// end inline asm
	// begin inline asm
	fma.rn.f64    %fd5682, %fd5682, 0.9999, 0.01;
	// end inline asm
	// begin inline asm
	fma.rn.f64    %fd5684, %fd5684, 0.9999, 0.01;
	// end inline asm
	// begin inline asm
	fma.rn.f64    %fd5682, %fd5682, 0.9999, 0.01;
	// end inline asm
	// begin inline asm
	fma.rn.f64    %fd5684, %fd5684, 0.9999, 0.01;
	// end inline asm
	// begin inline asm
	fma.rn.f64    %fd5682, %fd5682, 0.9999, 0.01;
	// end inline asm
	// begin inline asm
	fma.rn.f64    %fd5684, %fd5684, 0.9999, 0.01;
	// end inline asm
	// begin inline asm
	fma.rn.f64    %fd5682, %fd5682, 0.9999, 0.01;
	// end inline asm
	// begin inline asm
	fma.rn.f64    %fd5684, %fd5684, 0.9999, 0.01;
	// end inline asm
	// begin inline asm
	fma.rn.f64    %fd5682, %fd5682, 0.9999, 0.01;
	// end inline asm
	// begin inline asm
	fma.rn.f64    %fd5684, %fd5684, 0.9999, 0.01;
	// end inline asm
	// begin inline asm
	fma.rn.f64    %fd5682, %fd5682, 0.9999, 0.01;
	// end inline asm
	// begin inline asm
	fma.rn.f64    %fd5684, %fd5684, 0.9999, 0.01;
	// end inline asm
	// begin inline asm
	fma.rn.f64    %fd5682, %fd5682, 0.9999, 0.01;
	// end inline asm
	// begin inline asm
	fma.rn.f64    %fd5684, %fd5684, 0.9999, 0.01;
	// end inline asm
	mov.f64 	%fd7102, %fd5682;
	// begin inline asm
	fma.rn.f64    %fd7102, %fd7102, 0.9999, 0.01;
	// end inline asm
	mov.f64 	%fd7104, %fd5684;
	// begin inline asm
	fma.rn.f64    %fd7104, %fd7104, 0.9999, 0.01;
	// end inline asm
	// begin inline asm
	fma.rn.f64    %fd7102, %fd7102, 0.9999, 0.01;
	// end inline asm
	// begin inline asm
	fma.rn.f64    %fd7104, %fd7104, 0.9999, 0.01;
	// end inline asm
	// begin inline asm
	fma.rn.f64    %fd7102, %fd7102, 0.9999, 0.01;
	// end inline asm
	// begin inline asm
	fma.rn.f64    %fd7104, %fd7104, 0.9999, 0.01;
	// end inline asm
	// begin inline asm
	fma.rn.f64    %fd7102, %fd7102, 0.9999, 0.01;
	// end inline asm
	// begin inline asm
	fma.rn.f64    %fd7104, %fd7104, 0.9999, 0.01;
	// end inline asm
	// begin inline asm
	fma.rn.f64    %fd7102, %fd7102, 0.9999, 0.01;
	// end inline asm
	// begin inline asm
	fma.rn.f64    %fd7104, %fd7104, 0.9999, 0.01;
	// end inline asm
	// begin inline asm
	fma.rn.f64    %fd7102, %fd7102, 0.9999, 0.01;
	// end inline asm
	// begin inline asm
	fma.rn.f64    %fd7104, %fd7104, 0.9999, 0.01;
	// end inline asm
	// begin inline asm
	fma.rn.f64    %fd7102, %fd7102, 0.9999, 0.01;
	// end inline asm
	// begin inline asm
	fma.rn.f64    %fd7104, %fd7104, 0.9999, 0.01;
	// end inline asm
	// begin inline asm
	fma.rn.f64    %fd7102, %fd7102, 0.9999, 0.01;
	// end inline asm
	// begin inline asm
	fma.rn.f64    %fd7104, %fd7104, 0.9999, 0.01;
	// end inline asm
	// begin inline asm
	fma.rn.f64    %fd7102, %fd7102, 0.9999, 0.01;
	// end inline asm
	// begin inline asm
	fma.rn.f64    %fd7104, %fd7104, 0.9999, 0.01;
	// end inline asm
	// begin inline asm
	fma.rn.f64    %fd7102, %fd7102, 0.9999, 0.01;
	// end inline asm
	// begin inline asm
	fma.rn.f64    %fd7104, %fd7104, 0.9999, 0.01;
	// end inline asm
	// begin inline asm
	fma.rn.f64    %fd7102, %fd7102, 0.9999, 0.01;
	// end inline asm
	// begin inline asm
	fma.rn.f64    %fd7104, %fd7104, 0.9999, 0.01;
	// end inline asm
	// begin inline asm
	fma.rn.f64    %fd7102, %fd7102, 0.9999, 0.01;
	// end inline asm
	// begin inline asm
	fma.rn.f64    %fd7104, %fd7104, 0.9999, 0.01;
	// end inline asm
	// begin inline asm
	fma.rn.f64    %fd7102, %fd7102, 0.9999, 0.01;
	// end inline asm
	// begin inline asm
	fma.rn.f64    %fd7104, %fd7104, 0.9999, 0.01;
	// end inline asm
	// begin inline asm
	fma.rn.f64    %fd7102, %fd7102, 0.9999, 0.01;
	// end inline asm
	// begin inline asm
	fma.rn.f64    %fd7104, %fd7104, 0.9999, 0.01;
	// end inline asm
	// begin inline asm
	fma.rn.f64    %fd7102, %fd7102, 0.9999, 0.01;
	// end inline asm
	// begin inline asm
	fma.rn.f64    %fd7104, %fd7104, 0.9999, 0.01;
	// end inline asm
	// begin inline asm
	fma.rn.f64    %fd7102, %fd7102, 0.9999, 0.01;
	// end inline asm
	// begin inline asm
	fma.rn.f64    %fd7104, %fd7104, 0.9999, 0.01;
	// end inline asm
	// begin inline asm
	fma.rn.f64    %fd7102, %fd7102, 0.9999, 0.01;
	// end inline asm
	// begin inline asm
	fma.rn.f64    %fd7104, %fd7104, 0.9999, 0.01;
	// end inline asm
	// begin inline asm
	fma.rn.f64    %fd7102, %fd7102, 0.9999, 0.01;
	// end inline asm
	// begin inline asm
	fma.rn.f64    %fd7104, %fd7104, 0.9999, 0.01;
	// end inline asm
	// begin inline asm
	fma.rn.f64    %fd7102, %fd7102, 0.9999, 0.01;
	// end inline asm
	// begin inline asm
	fma.rn.f64    %fd7104, %fd7104, 0.9999, 0.01;
	// end inline asm
	// begin inline asm
	fma.rn.f64    %fd7102, %fd7102, 0.9999, 0.01;
	// end inline asm
	// begin inline asm
	fma.rn.f64    %fd7104, %fd7104, 0.9999, 0.01;
	// end inline asm
	// begin inline asm
	fma.rn.f64    %fd7102, %fd7102, 0.9999, 0.01;
	// end inline asm
	// begin inline asm
	fma.rn.f64    %fd7104, %fd7104, 0.9999, 0.01;
	// end inline asm
	// begin inline asm
	fma.rn.f64    %fd7102, %fd7102, 0.9999, 0.01;
	// end inline asm
	// begin inline asm
	fma.rn.f64    %fd7104, %fd7104, 0.9999, 0.01;
	// end inline asm
	// begin inline asm
	fma.rn.f64    %fd7102, %fd7102, 0.9999, 0.01;
	// end inline asm
	// begin inline asm
	fma.rn.f64    %fd7104, %fd7104, 0.9999, 0.01;
	// end inline asm
	// begin inline asm
	fma.rn.f64    %fd7102, %fd7102, 0.9999, 0.01;
	// end inline asm
	// begin inline asm
	fma.rn.f64    %fd7104, %fd7104, 0.9999, 0.01;
	// end inline asm
	// begin inline asm
	fma.rn.f64    %fd7102, %fd7102, 0.9999, 0.01;
	// end inline asm
	// begin inline asm
	fma.rn.f64    %fd7104, %fd7104, 0.9999, 0.01;
	// end inline asm
	// begin inline asm
	fma.rn.f64    %fd7102, %fd7102, 0.9999, 0.01;
	// end inline asm
	// begin inline asm
	fma.rn.f64    %fd7104, %fd7104, 0.9999, 0.01;
	// end inline asm
	// begin inline asm
	fma.rn.f64    %fd7102, %fd7102, 0.9999, 0.01;
	// end inline asm
	// begin inline asm
	fma.rn.f64    %fd7104, %fd7104, 0.9999, 0.01;
	// end inline asm
	// begin inline asm
	fma.rn.f64    %fd7102, %fd7102, 0.9999, 0.01;
	// end inline asm
	// begin inline asm
	fma.rn.f64    %fd7104, %fd7104, 0.9999, 0.01;
	// end inline asm
	// begin inline asm
	fma.rn.f64    %fd7102, %fd7102, 0.9999, 0.01;
	// end inline asm
	// begin inline asm
	fma.rn.f64    %fd7104, %fd7104, 0.9999, 0.01;
	// end inline asm
	// begin inline asm
	fma.rn.f64    %fd7102, %fd7102, 0.9999, 0.01;
	// end inline asm
	// begin inline asm
	fma.rn.f64    %fd7104, %fd7104, 0.9999, 0.01;
	// end inline asm
	// begin inline asm
	fma.rn.f64    %fd7102, %fd7102, 0.9999, 0.01;
	// end inline asm
	// begin inline asm
	fma.rn.f64    %fd7104, %fd7104, 0.9999, 0.01;
	// end inline asm
	// begin inline asm
	fma.rn.f64    %fd7102, %fd7102, 0.9999, 0.01;
	// end inline asm
	// begin inline asm
	fma.rn.f64    %fd7104, %fd7104, 0.9999, 0.01;
	// end inline asm
	// begin inline asm
	fma.rn.f64    %fd7102, %fd7102, 0.9999, 0.01;
	// end inline asm
	// begin inline asm
	fma.rn.f64    %fd7104, %fd7104, 0.9999, 0.01;
	// end inline asm
	// begin inline asm
	fma.rn.f64    %fd7102, %fd7102, 0.9999, 0.01;
	// end inline asm
	// begin inline asm
	fma.rn.f64    %fd7104, %fd7104, 0.9999, 0.01;
	// end inline asm
	// begin inline asm
	fma.rn.f64    %fd7102, %fd7102, 0.9999, 0.01;
	// end inline asm
	// begin inline asm
	fma.rn.f64    %fd7104, %fd7104, 0.9999, 0.01;
	// end inline asm
	// begin inline asm
	fma.rn.f64    %fd7102, %fd7102, 0.9999, 0.01;
	// end inline asm
	// begin inline asm
	fma.rn.f64    %fd7104, %fd7104, 0.9999, 0.01;
	// end inline asm
	// begin inline asm
	fma.rn.f64    %fd7102, %fd7102, 0.9999, 0.01;
	// end inline asm
	// begin inline asm
	fma.rn.f64    %fd7104, %fd7104, 0.9999, 0.01;
	// end inline asm
	// begin inline asm
	fma.rn.f64    %fd7102, %fd7102, 0.9999, 0.01;
	// end inline asm
	// begin inline asm
	fma.rn.f64    %fd7104, %fd7104, 0.9999, 0.01;
	// end inline asm
	// begin inline asm
	fma.rn.f64    %fd7102, %fd7102, 0.9999, 0.01;
	// end inline asm
	// begin inline asm
	fma.rn.f64    %fd7104, %fd7104, 0.9999, 0.01;
	// end inline asm
	// begin inline asm
	fma.rn.f64    %fd7102, %fd7102, 0.9999, 0.01;
	// end inline asm
	// begin inline asm
	fma.rn.f64    %fd7104, %fd7104, 0.9999, 0.01;
	// end inline asm
	// begin inline asm
	fma.rn.f64    %fd7102, %fd7102, 0.9999, 0.01;
	// end inline asm
	// begin inline asm
	fma.rn.f64    %fd7104, %fd7104, 0.9999, 0.01;
	// end inline asm
	// begin inline asm
	fma.rn.f64    %fd7102, %fd7102, 0.9999, 0.01;
	// end inline asm
	// begin inline asm
	fma.rn.f64    %fd7104, %fd7104, 0.9999, 0.01;
	// end inline asm
	// begin inline asm
	fma.rn.f64    %fd7102, %fd7102, 0.9999, 0.01;
	// end inline asm
	// begin inline asm
	fma.rn.f64    %fd7104, %fd7104, 0.9999, 0.01;
	// end inline asm
	// begin inline asm
	fma.rn.f64    %fd7102, %fd7102, 0.9999, 0.01;
	// end inline asm
	// begin inline asm
	fma.rn.f64    %fd7104, %fd7104, 0.9999, 0.01;
	// end inline asm
	// begin inline asm
	fma.rn.f64    %fd7102, %fd7102, 0.9999, 0.01;
	// end inline asm
	// begin inline asm
	fma.rn.f64    %fd7104, %fd7104, 0.9999, 0.01;
	// end inline asm
	// begin inline asm
	fma.rn.f64    %fd7102, %fd7102, 0.9999, 0.01;
	// end inline asm
	// begin inline asm
	fma.rn.f64    %fd7104, %fd7104, 0.9999, 0.01;
	// end inline asm
	// begin inline asm
	fma.rn.f64    %fd7102, %fd7102, 0.9999, 0.01;
	// end inline asm
	// begin inline asm
	fma.rn.f64    %fd7104, %fd7104, 0.9999, 0.01;
	// end inline asm
	// begin inline asm
	fma.rn.f64    %fd7102, %fd7102, 0.9999, 0.01;
	// end inline asm
	// begin inline asm
	fma.rn.f64    %fd7104, %fd7104, 0.9999, 0.01;
	// end inline asm
	// begin inline asm
	fma.rn.f64    %fd7102, %fd7102, 0.9999, 0.01;
	// end inline asm
	// begin inline asm
	fma.rn.f64    %fd7104, %fd7104, 0.9999, 0.01;
	// end inline asm
	// begin inline asm
	fma.rn.f64    %fd7102, %fd7102, 0.9999, 0.01;
	// end inline asm
	// begin inline asm
	fma.rn.f64    %fd7104, %fd7104, 0.9999, 0.01;
	// end inline asm
	// begin inline asm
	fma.rn.f64    %fd7102, %fd7102, 0.9999, 0.01;
	// end inline asm
	// begin inline asm
	fma.rn.f64    %fd7104, %fd7104, 0.9999, 0.01;
	// end inline asm
	// begin inline asm
	fma.rn.f64    %fd7102, %fd7102, 0.9999, 0.01;
	// end inline asm
	// begin inline asm
	fma.rn.f64    %fd7104, %fd7104, 0.9999, 0.01;
	// end inline asm
	// begin inline asm
	fma.rn.f64    %fd7102, %fd7102, 0.9999, 0.01;
	// end inline asm
	// begin inline asm
	fma.rn.f64    %fd7104, %fd7104, 0.9999, 0.01;
	// end inline asm
	// begin inline asm
	fma.rn.f64    %fd7102, %fd7102, 0.9999, 0.01;
	// end inline asm
	// begin inline asm
	fma.rn.f64    %fd7104, %fd7104, 0.9999, 0.01;
	// end inline asm
	// begin inline asm
	fma.rn.f64    %fd7102, %fd7102, 0.9999, 0.01;
	// end inline asm
	// begin inline asm
	fma.rn.f64    %fd7104, %fd7104, 0.9999, 0.01;
	// end inline asm
	// begin inline asm
	fma.rn.f64    %fd7102, %fd7102, 0.9999, 0.01;
	// end inline asm
	// begin inline asm
	fma.rn.f64    %fd7104, %fd7104, 0.9999, 0.01;
	// end inline asm
	// begin inline asm
	fma.rn.f64    %fd7102, %fd7102, 0.9999, 0.01;
	// end inline asm
	// begin inline asm
	fma.rn.f64    %fd7104, %fd7104, 0.9999, 0.01;
	// end inline asm
	// begin inline asm
	fma.rn.f64    %fd7102, %fd7102, 0.9999, 0.01;
	// end inline asm
	// begin inline asm
	fma.rn.f64    %fd7104, %fd7104, 0.9999, 0.01;
	// end inline asm
	// begin inline asm
	fma.rn.f64    %fd7102, %fd7102, 0.9999, 0.01;
	// end inline asm
	// begin inline asm
	fma.rn.f64    %fd7104, %fd7104, 0.9999, 0.01;
	// end inline asm
	// begin inline asm
	fma.rn.f64    %fd7102, %fd7102, 0.9999, 0.01;
	// end inline asm
	// begin inline asm
	fma.rn.f64    %fd7104, %fd7104, 0.9999, 0.01;
	// end inline asm
	// begin inline asm
	fma.rn.f64    %fd7102, %fd7102, 0.9999, 0.01;
	// end inline asm
	// begin inline asm
	fma.rn.f64    %fd7104, %fd7104, 0.9999, 0.01;
	// end inline asm
	// begin inline asm
	fma.rn.f64    %fd7102, %fd7102, 0.9999, 0.01;
	// end inline asm
	// begin inline asm
	fma.rn.f64    %fd7104, %fd7104, 0.9999, 0.01;
	// end inline asm
	// begin inline asm
	fma.rn.f64    %fd7102, %fd7102, 0.9999, 0.01;
	// end inline asm
	// begin inline asm
	fma.rn.f64    %fd7104, %fd7104, 0.9999, 0.01;
	// end inline asm
	// begin inline asm
	fma.rn.f64    %fd7102, %fd7102, 0.9999, 0.01;
	// end inline asm
	// begin inline asm
	fma.rn.f64    %fd7104, %fd7104, 0.9999, 0.01;
	// end inline asm
	// begin inline asm
	fma.rn.f64    %fd7102, %fd7102, 0.9999, 0.01;
	// end inline asm
	// begin inline asm
	fma.rn.f64    %fd7104, %fd7104, 0.9999, 0.01;
	// end inline asm
	// begin inline asm
	fma.rn.f64    %fd7102, %fd7102, 0.9999, 0.01;
	// end inline asm
	// begin inline asm
	fma.rn.f64    %fd7104, %fd7104, 0.9999, 0.01;
	// end inline asm
	// begin inline asm
	fma.rn.f64    %fd7102, %fd7102, 0.9999, 0.01;
	// end inline asm
	// begin inline asm
	fma.rn.f64    %fd7104, %fd7104, 0.9999, 0.01;
	// end inline asm
	// begin inline asm
	fma.rn.f64    %fd7102, %fd7102, 0.9999, 0.01;
	// end inline asm
	// begin inline asm
	fma.rn.f64    %fd7104, %fd7104, 0.9999, 0.01;
	// end inline asm
	// begin inline asm
	fma.rn.f64    %fd7102, %fd7102, 0.9999, 0.01;
	// end inline asm
	// begin inline asm
	fma.rn.f64    %fd7104, %fd7104, 0.9999, 0.01;
	// end inline asm
	// begin inline asm
	fma.rn.f64    %fd7102, %fd7102, 0.9999, 0.01;
	// end inline asm
	// begin inline asm
	fma.rn.f64    %fd7104, %fd7104, 0.9999, 0.01;
	// end inline asm
	// begin inline asm
	fma.rn.f64    %fd7102, %fd7102, 0.9999, 0.01;
	// end inline asm
	// begin inline asm
	fma.rn.f64    %fd7104, %fd7104, 0.9999, 0.01;
	// end inline asm
	// begin inline asm
	fma.rn.f64    %fd7102, %fd7102, 0.9999, 0.01;
	// end inline asm
	// begin inline asm
	fma.rn.f64    %fd7104, %fd7104, 0.9999, 0.01;
	// end inline asm
	// begin inline asm
	fma.rn.f64    %fd7102, %fd7102, 0.9999, 0.01;
	// end inline asm
	// begin inline asm
	fma.rn.f64    %fd7104, %fd7104, 0.9999, 0.01;
	// end inline asm
	// begin inline asm
	fma.rn.f64    %fd7102, %fd7102, 0.9999, 0.01;
	// end inline asm
	// begin inline asm
	fma.rn.f64    %fd7104, %fd7104, 0.9999, 0.01;
	// end inline asm
	// begin inline asm
	fma.rn.f64    %fd7102, %fd7102, 0.9999, 0.01;
	// end inline asm
	// begin inline asm
	fma.rn.f64    %fd7104, %fd7104, 0.9999, 0.01;
	// end inline asm
	// begin inline asm
	fma.rn.f64    %fd7102, %fd7102, 0.9999, 0.01;
	// end inline asm
	// begin inline asm
	fma.rn.f64    %fd7104, %fd7104, 0.9999, 0.01;
	// end inline asm
	// begin inline asm
	fma.rn.f64    %fd7102, %fd7102, 0.9999, 0.01;
	// end inline asm
	// begin inline asm
	fma.rn.f64    %fd7104, %fd7104, 0.9999, 0.01;
	// end inline asm
	// begin inline asm
	fma.rn.f64    %fd7102, %fd7102, 0.9999, 0.01;
	// end inline asm
	// begin inline asm
	fma.rn.f64    %fd7104, %fd7104, 0.9999, 0.01;
	// end inline asm
	// begin inline asm
	fma.rn.f64    %fd7102, %fd7102, 0.9999, 0.01;
	// end inline asm
	// begin inline asm
	fma.rn.f64    %fd7104, %fd7104, 0.9999, 0.01;
	// end inline asm
	// begin inline asm
	fma.rn.f64    %fd7102, %fd7102, 0.9999, 0.01;
	// end inline asm
	// begin inline asm
	fma.rn.f64    %fd7104, %fd7104, 0.9999, 0.01;
	// end inline asm
	// begin inline asm
	fma.rn.f64    %fd7102, %fd7102, 0.9999, 0.01;
	// end inline asm
	// begin inline asm
	fma.rn.f64    %fd7104, %fd7104, 0.9999, 0.01;
	// end inline asm
	// begin inline asm
	fma.rn.f64    %fd7102, %fd7102, 0.9999, 0.01;
	// end inline asm
	// begin inline asm
	fma.rn.f64    %fd7104, %fd7104, 0.9999, 0.01;
	// end inline asm
	// begin inline asm
	fma.rn.f64    %fd7102, %fd7102, 0.9999, 0.01;
	// end inline asm
	// begin inline asm
	fma.rn.f64    %fd7104, %fd7104, 0.9999, 0.01;
	// end inline asm
	// begin inline asm
	fma.rn.f64    %fd7102, %fd7102, 0.9999, 0.01;
	// end inline asm
	// begin inline asm
	fma.rn.f64    %fd7104, %fd7104, 0.9999, 0.01;
	// end inline asm
	// begin inline asm
	fma.rn.f64    %fd7102, %fd7102, 0.9999, 0.01;
	// end inline asm
	// begin inline asm
	fma.rn.f64    %fd7104, %fd7104, 0.9999, 0.01;
	// end inline asm
	// begin inline asm
	fma.rn.f64    %fd7102, %fd7102, 0.9999, 0.01;
	// end inline asm
	// begin inline asm
	fma.rn.f64    %fd7104, %fd7104, 0.9999, 0.01;
	// end inline asm
	// begin inline asm
	fma.rn.f64    %fd7102, %fd7102, 0.9999, 0.01;
	// end inline asm
	// begin inline asm
	fma.rn.f64    %fd7104, %fd7104, 0.9999, 0.01;
	// end inline asm
	// begin inline asm
	fma.rn.f64    %fd7102, %fd7102, 0.9999, 0.01;
	// end inline asm
	// begin inline asm
	fma.rn.f64    %fd7104, %fd7104, 0.9999, 0.01;
	// end inline asm
	// begin inline asm
	fma.rn.f64    %fd7102, %fd7102, 0.9999, 0.01;
	// end inline asm
	// begin inline asm
	fma.rn.f64    %fd7104, %fd7104, 0.9999, 0.01;
	// end inline asm
	// begin inline asm
	fma.rn.f64    %fd7102, %fd7102, 0.9999, 0.01;
	// end inline asm
	// begin inline asm
	fma.rn.f64    %fd7104, %fd7104, 0.9999, 0.01;
	// end inline asm
	// begin inline asm
	fma.rn.f64    %fd7102, %fd7102, 0.9999, 0.01;
	// end inline asm
	// begin inline asm
	fma.rn.f64    %fd7104, %fd7104, 0.9999, 0.01;
	// end inline asm
	// begin inline asm
	fma.rn.f64    %fd7102, %fd7102, 0.9999, 0.01;
	// end inline asm
	// begin inline asm
	fma.rn.f64    %fd7104, %fd7104, 0.9999, 0.01;
	// end inline asm
	// begin inline asm
	fma.rn.f64    %fd7102, %fd7102, 0.9999, 0.01;
	// end inline asm
	// begin inline asm
	fma.rn.f64    %fd7104, %fd7104, 0.9999, 0.01;
	// end inline asm
	// begin inline asm
	fma.rn.f64    %fd7102, %fd7102, 0.9999, 0.01;
	// end inline asm
	// begin inline asm
	fma.rn.f64    %fd7104, %fd7104, 0.9999, 0.01;
	// end inline asm
	// begin inline asm
	fma.rn.f64    %fd7102, %fd7102, 0.9999, 0.01;
	// end inline asm
	// begin inline asm
	fma.rn.f64    %fd7104, %fd7104, 0.9999, 0.01;
	// end inline asm
	// begin inline asm
	fma.rn.f64    %fd7102, %fd7102, 0.9999, 0.01;
	// end inline asm
	// begin inline asm
	fma.rn.f64    %fd7104, %fd7104, 0.9999, 0.01;
	// end inline asm
	// begin inline asm
	fma.rn.f64    %fd7102, %fd7102, 0.9999, 0.01;
	// end inline asm
	// begin inline asm
	fma.rn.f64    %fd7104, %fd7104, 0.9999, 0.01;
	// end inline asm
	// begin inline asm
	fma.rn.f64    %fd7102, %fd7102, 0.9999, 0.01;
	// end inline asm
	// begin inline asm
	fma.rn.f64    %fd7104, %fd7104, 0.9999, 0.01;
	// end inline asm
	// begin inline asm
	fma.rn.f64    %fd7102, %fd7102, 0.9999, 0.01;
	// end inline asm
	// begin inline asm
	fma.rn.f64    %fd7104, %fd7104, 0.9999, 0.01;
	// end inline asm
	// begin inline asm
	fma.rn.f64    %fd7102, %fd7102, 0.9999, 0.01;
	// end inline asm
	// begin inline asm
	fma.rn.f64    %fd7104, %fd7104, 0.9999, 0.01;
	// end inline asm
	// begin inline asm
	fma.rn.f64    %fd7102, %fd7102, 0.9999, 0.01;
	// end inline asm
	// begin inline asm
	fma.rn.f64    %fd7104, %fd7104, 0.9999, 0.01;
	// end inline asm
	// begin inline asm
	fma.rn.f64    %fd7102, %fd7102, 0.9999, 0.01;
	// end inline asm
	// begin inline asm
	fma.rn.f64    %fd7104, %fd7104, 0.9999, 0.01;
	// end inline asm
	// begin inline asm
	fma.rn.f64    %fd7102, %fd7102, 0.9999, 0.01;
	// end inline asm
	// begin inline asm
	fma.rn.f64    %fd7104, %fd7104, 0.9999, 0.01;
	// end inline asm
	// begin inline asm
	fma.rn.f64    %fd7102, %fd7102, 0.9999, 0.01;
	// end inline asm
	// begin inline asm
	fma.rn.f64    %fd7104, %fd7104, 0.9999, 0.01;
	// end inline asm
	// begin inline asm
	fma.rn.f64    %fd7102, %fd7102, 0.9999, 0.01;
	// end inline asm
	// begin inline asm
	fma.rn.f64    %fd7104, %fd7104, 0.9999, 0.01;
	// end inline asm
	// begin inline asm
	fma.rn.f64    %fd7102, %fd7102, 0.9999, 0.01;
	// end inline asm
	// begin inline asm
	fma.rn.f64    %fd7104, %fd7104, 0.9999, 0.01;
	// end inline asm
	// begin inline asm
	fma.rn.f64    %fd7102, %fd7102, 0.9999, 0.01;
	// end inline asm
	// begin inline asm
	fma.rn.f64    %fd7104, %fd7104, 0.9999, 0.01;
	// end inline asm
	// begin inline asm
	fma.rn.f64    %fd7102, %fd7102, 0.9999, 0.01;
	// end inline asm
	// begin inline asm
	fma.rn.f64    %fd7104, %fd7104, 0.9999, 0.01;
	// end inline asm
	// begin inline asm
	fma.rn.f64    %fd7102, %fd7102, 0.9999, 0.01;
	// end inline asm
	// begin inline asm
	fma.rn.f64    %fd7104, %fd7104, 0.9999, 0.01;
	// end inline asm
	// begin inline asm
	fma.rn.f64    %fd7102, %fd7102, 0.9999, 0.01;
	// end inline asm
	// begin inline asm
	fma.rn.f64    %fd7104, %fd7104, 0.9999, 0.01;
	// end inline asm
	// begin inline asm
	fma.rn.f64    %fd7102, %fd7102, 0.9999, 0.01;
	// end inline asm
	// begin inline asm
	fma.rn.f64    %fd7104, %fd7104, 0.9999, 0.01;
	// end inline asm
	// begin inline asm
	fma.rn.f64    %fd7102, %fd7102, 0.9999, 0.01;
	// end inline asm
	// begin inline asm
	fma.rn.f64    %fd7104, %fd7104, 0.9999, 0.01;
	// end inline asm
	// begin inline asm
	fma.rn.f64    %fd7102, %fd7102, 0.9999, 0.01;
	// end inline asm
	// begin inline asm
	fma.rn.f64    %fd7104, %fd7104, 0.9999, 0.01;
	// end inline asm
	// begin inline asm
	fma.rn.f64    %fd7102, %fd7102, 0.9999, 0.01;
	// end inline asm
	// begin inline asm
	fma.rn.f64    %fd7104, %fd7104, 0.9999, 0.01;
	// end inline asm
	// begin inline asm
	fma.rn.f64    %fd7102, %fd7102, 0.9999, 0.01;
	// end inline asm
	// begin inline asm
	fma.rn.f64    %fd7104, %fd7104, 0.9999, 0.01;
	// end inline asm
	// begin inline asm
	fma.rn.f64    %fd7102, %fd7102, 0.9999, 0.01;
	// end inline asm
	// begin inline asm
	fma.rn.f64    %fd7104, %fd7104, 0.9999, 0.01;
	// end inline asm
	// begin inline asm
	fma.rn.f64    %fd7102, %fd7102, 0.9999, 0.01;
	// end inline asm
	// begin inline asm
	fma.rn.f64    %fd7104, %fd7104, 0.9999, 0.01;
	// end inline asm
	// begin inline asm
	fma.rn.f64    %fd7102, %fd7102, 0.9999, 0.01;
	// end inline asm
	// begin inline asm
	fma.rn.f64    %fd7104, %fd7104, 0.9999, 0.01;
	// end inline asm
	// begin inline asm
	fma.rn.f64    %fd7102, %fd7102, 0.9999, 0.01;
	// end inline asm
	// begin inline asm
	fma.rn.f64    %fd7104, %fd7104, 0.9999, 0.01;
	// end inline asm
	// begin inline asm
	fma.rn.f64    %fd7102, %fd7102, 0.9999, 0.01;
	// end inline asm
	// begin inline asm
	fma.rn.f64    %fd7104, %fd7104, 0.9999, 0.01;
	// end inline asm
	// begin inline asm
	fma.rn.f64    %fd7102, %fd7102, 0.9999, 0.01;
	// end inline asm
	// begin inline asm
	fma.rn.f64    %fd7104, %fd7104, 0.9999, 0.01;
	// end inline asm
	// begin inline asm
	fma.rn.f64    %fd7102, %fd7102, 0.9999, 0.01;
	// end inline asm
	// begin inline asm
	fma.rn.f64    %fd7104, %fd7104, 0.9999, 0.01;
	// end inline asm
	// begin inline asm
	fma.rn.f64    %fd7102, %fd7102, 0.9999, 0.01;
	// end inline asm
	// begin inline asm
	fma.rn.f64    %fd7104, %fd7104, 0.9999, 0.01;
	// end inline asm
	// begin inline asm
	fma.rn.f64    %fd7102, %fd7102, 0.9999, 0.01;
	// end inline asm
	// begin inline asm
	fma.rn.f64    %fd7104, %fd7104, 0.9999, 0.01;
	// end inline asm
	// begin inline asm
	fma.rn.f64    %fd7102, %fd7102, 0.9999, 0.01;
	// end inline asm
	// begin inline asm
	fma.rn.f64    %fd7104, %fd7104, 0.9999, 0.01;
	// end inline asm
	// begin inline asm
	fma.rn.f64    %fd7102, %fd7102, 0.9999, 0.01;
	// end inline asm
	// begin inline asm
	fma.rn.f64    %fd7104, %fd7104, 0.9999, 0.01;
	// end inline asm
	// begin inline asm
	fma.rn.f64    %fd7102, %fd7102, 0.9999, 0.01;
	// end inline asm
	// begin inline asm
	fma.rn.f64    %fd7104, %fd7104, 0.9999, 0.01;
	// end inline asm
	// begin inline asm
	fma.rn.f64    %fd7102, %fd7102, 0.9999, 0.01;
	// end inline asm
	// begin inline asm
	fma.rn.f64    %fd7104, %fd7104, 0.9999, 0.01;
	// end inline asm
	// begin inline asm
	fma.rn.f64    %fd7102, %fd7102, 0.9999, 0.01;
	// end inline asm
	// begin inline asm
	fma.rn.f64    %fd7104, %fd7104, 0.9999, 0.01;
	// end inline asm
	// begin inline asm
	fma.rn.f64    %fd7102, %fd7102, 0.9999, 0.01;
	// end inline asm
	// begin inline asm
	fma.rn.f64    %fd7104, %fd7104, 0.9999, 0.01;
	// end inline asm
	// begin inline asm
	fma.rn.f64    %fd7102, %fd7102, 0.9999, 0.01;
	// end inline asm
	// begin inline asm
	fma.rn.f64    %fd7104, %fd7104, 0.9999, 0.01;
	// end inline asm
	// begin inline asm
	fma.rn.f64    %fd7102, %fd7102, 0.9999, 0.01;
	// end inline asm
	// begin inline asm
	fma.rn.f64    %fd7104, %fd7104, 0.9999, 0.01;
	// end inline asm
	// begin inline asm
	fma.rn.f64    %fd7102, %fd7102, 0.9999, 0.01;
	// end inline asm
	// begin inline asm
	fma.rn.f64    %fd7104, %fd7104, 0.9999, 0.01;
	// end inline asm
	// begin inline asm
	fma.rn.f64    %fd7102, %fd7102, 0.9999, 0.01;
	// end inline asm
	// begin inline asm
	fma.rn.f64    %fd7104, %fd7104, 0.9999, 0.01;
	// end inline asm
	// begin inline asm
	fma.rn.f64    %fd7102, %fd7102, 0.9999, 0.01;
	// end inline asm
	// begin inline asm
	fma.rn.f64    %fd7104, %fd7104, 0.9999, 0.01;
	// end inline asm
	// begin inline asm
	fma.rn.f64    %fd7102, %fd7102, 0.9999, 0.01;
	// end inline asm
	// begin inline asm
	fma.rn.f64    %fd7104, %fd7104, 0.9999, 0.01;
	// end inline asm
	// begin inline asm
	fma.rn.f64    %fd7102, %fd7102, 0.9999, 0.01;
	// end inline asm
	// begin inline asm
	fma.rn.f64    %fd7104, %fd7104, 0.9999, 0.01;
	// end inline asm
	// begin inline asm
	fma.rn.f64    %fd7102, %fd7102, 0.9999, 0.01;
	// end inline asm
	// begin inline asm
	fma.rn.f64    %fd7104, %fd7104, 0.9999, 0.01;
	// end inline asm
	// begin inline asm
	fma.rn.f64    %fd7102, %fd7102, 0.9999, 0.01;
	// end inline asm
	// begin inline asm
	fma.rn.f64    %fd7104, %fd7104, 0.9999, 0.01;
	// end inline asm
	// begin inline asm
	fma.rn.f64    %fd7102, %fd7102, 0.9999, 0.01;
	// end inline asm
	// begin inline asm
	fma.rn.f64    %fd7104, %fd7104, 0.9999, 0.01;
	// end inline asm
	// begin inline asm
	fma.rn.f64    %fd7102, %fd7102, 0.9999, 0.01;
	// end inline asm
	// begin inline asm
	fma.rn.f64    %fd7104, %fd7104, 0.9999, 0.01;
	// end inline asm
	// begin inline asm
	fma.rn.f64    %fd7102, %fd7102, 0.9999, 0.01;
	// end inline asm
	// begin inline asm
	fma.rn.f64    %fd7104, %fd7104, 0.9999, 0.01;
	// end inline asm
	// begin inline asm
	fma.rn.f64    %fd7102, %fd7102, 0.9999, 0.01;
	// end inline asm
	// begin inline asm
	fma.rn.f64    %fd7104, %fd7104, 0.9999, 0.01;
	// end inline asm
	// begin inline asm
	fma.rn.f64    %fd7102, %fd7102, 0.9999, 0.01;
	// end inline asm
	// begin inline asm
	fma.rn.f64    %fd7104, %fd7104, 0.9999, 0.01;
	// end inline asm
	// begin inline asm
	fma.rn.f64    %fd7102, %fd7102, 0.9999, 0.01;
	// end inline asm
	// begin inline asm
	fma.rn.f64    %fd7104, %fd7104, 0.9999, 0.01;
	// end inline asm
	// begin inline asm
	fma.rn.f64    %fd7102, %fd7102, 0.9999, 0.01;
	// end inline asm
	// begin inline asm
	fma.rn.f64    %fd7104, %fd7104, 0.9999, 0.01;
	// end inline asm
	// begin inline asm
	fma.rn.f64    %fd7102, %fd7102, 0.9999, 0.01;
	// end inline asm
	// begin inline asm
	fma.rn.f64    %fd7104, %fd7104, 0.9999, 0.01;
	// end inline asm
	// begin inline asm
	fma.rn.f64    %fd7102, %fd7102, 0.9999, 0.01;
	// end inline asm
	// begin inline asm
	fma.rn.f64    %fd7104, %fd7104, 0.9999, 0.01;
	// end inline asm
	// begin inline asm
	fma.rn.f64    %fd7102, %fd7102, 0.9999, 0.01;
	// end inline asm
	// begin inline asm
	fma.rn.f64    %fd7104, %fd7104, 0.9999, 0.01;
	// end inline asm
	// begin inline asm
	fma.rn.f64    %fd7102, %fd7102, 0.9999, 0.01;
	// end inline asm
	// begin inline asm
	fma.rn.f64    %fd7104, %fd7104, 0.9999, 0.01;
	// end inline asm
	// begin inline asm
	fma.rn.f64    %fd7102, %fd7102, 0.9999, 0.01;
	// end inline asm
	// begin inline asm
	fma.rn.f64    %fd7104, %fd7104, 0.9999, 0.01;
	// end inline asm
	// begin inline asm
	fma.rn.f64    %fd7102, %fd7102, 0.9999, 0.01;
	// end inline asm
	// begin inline asm
	fma.rn.f64    %fd7104, %fd7104, 0.9999, 0.01;
	// end inline asm
	// begin inline asm
	fma.rn.f64    %fd7102, %fd7102, 0.9999, 0.01;
	// end inline asm
	// begin inline asm
	fma.rn.f64    %fd7104, %fd7104, 0.9999, 0.01;
	// end inline asm
	// begin inline asm
	fma.rn.f64    %fd7102, %fd7102, 0.9999, 0.01;
	// end inline asm
	// begin inline asm
	fma.rn.f64    %fd7104, %fd7104, 0.9999, 0.01;
	// end inline asm
	// begin inline asm
	fma.rn.f64    %fd7102, %fd7102, 0.9999, 0.01;
	// end inline asm
	// begin inline asm
	fma.rn.f64    %fd7104, %fd7104, 0.9999, 0.01;
	// end inline asm
	// begin inline asm
	fma.rn.f64    %fd7102, %fd7102, 0.9999, 0.01;
	// end inline asm
	// begin inline asm
	fma.rn.f64    %fd7104, %fd7104, 0.9999, 0.01;
	// end inline asm
	// begin inline asm
	fma.rn.f64    %fd7102, %fd7102, 0.9999, 0.01;
	// end inline asm
	// begin inline asm
	fma.rn.f64    %fd7104, %fd7104, 0.9999, 0.01;
	// end inline asm
	// begin inline asm
	fma.rn.f64    %fd7102, %fd7102, 0.9999, 0.01;
	// end inline asm
	// begin inline asm
	fma.rn.f64    %fd7104, %fd7104, 0.9999, 0.01;
	// end inline asm
	// begin inline asm
	fma.rn.f64    %fd7102, %fd7102, 0.9999, 0.01;
	// end inline asm
	// begin inline asm
	fma.rn.f64    %fd7104, %fd7104, 0.9999, 0.01;
	// end inline asm
	// begin inline asm
	fma.rn.f64    %fd7102, %fd7102, 0.9999, 0.01;
	// end inline asm
	// begin inline asm
	fma.rn.f64    %fd7104, %fd7104, 0.9999, 0.01;
	// end inline asm
	// begin inline asm
	fma.rn.f64    %fd7102, %fd7102, 0.9999, 0.01;
	// end inline asm
	// begin inline asm
	fma.rn.f64    %fd7104, %fd7104, 0.9999, 0.01;
	// end inline asm
	// begin inline asm
	fma.rn.f64    %fd7102, %fd7102, 0.9999, 0.01;
	// end inline asm
	// begin inline asm
	fma.rn.f64    %fd7104, %fd7104, 0.9999, 0.01;
	// end inline asm
	// begin inline asm
	fma.rn.f64    %fd7102, %fd7102, 0.9999, 0.01;
	// end inline asm
	// begin inline asm
	fma.rn.f64    %fd7104, %fd7104, 0.9999, 0.01;
	// end inline asm
	// begin inline asm
	fma.rn.f64    %fd7102, %fd7102, 0.9999, 0.01;
	// end inline asm
	// begin inline asm
	fma.rn.f64    %fd7104, %fd7104, 0.9999, 0.01;
	// end inline asm
	// begin inline asm
	fma.rn.f64    %fd7102, %fd7102, 0.9999, 0.01;
	// end inline asm
	// begin inline asm
	fma.rn.f64    %fd7104, %fd7104, 0.9999, 0.01;
	// end inline asm
	// begin inline asm
	fma.rn.f64    %fd7102, %fd7102, 0.9999, 0.01;
	// end inline asm
	// begin inline asm
	fma.rn.f64    %fd7104, %fd7104, 0.9999, 0.01;
	// end inline asm
	// begin inline asm
	fma.rn.f64    %fd7102, %fd7102, 0.9999, 0.01;
	// end inline asm
	// begin inline asm
	fma.rn.f64    %fd7104, %fd7104, 0.9999, 0.01;
	// end inline asm
	// begin inline asm
	fma.rn.f64    %fd7102, %fd7102, 0.9999, 0.01;
	// end inline asm
	// begin inline asm
	fma.rn.f64    %fd7104, %fd7104, 0.9999, 0.01;
	// end inline asm
	// begin inline asm
	fma.rn.f64    %fd7102, %fd7102, 0.9999, 0.01;
	// end inline asm
	// begin inline asm
	fma.rn.f64    %fd7104, %fd7104, 0.9999, 0.01;
	// end inline asm
	// begin inline asm
	fma.rn.f64    %fd7102, %fd7102, 0.9999, 0.01;
	// end inline asm
	// begin inline asm
	fma.rn.f64    %fd7104, %fd7104, 0.9999, 0.01;
	// end inline asm
	// begin inline asm
	fma.rn.f64    %fd7102, %fd7102, 0.9999, 0.01;
	// end inline asm
	// begin inline asm
	fma.rn.f64    %fd7104, %fd7104, 0.9999, 0.01;
	// end inline asm
	// begin inline asm
	fma.rn.f64    %fd7102, %fd7102, 0.9999, 0.01;
	// end inline asm
	// begin inline asm
	fma.rn.f64    %fd7104, %fd7104, 0.9999, 0.01;
	// end inline asm
	// begin inline asm
	fma.rn.f64    %fd7102, %fd7102, 0.9999, 0.01;
	// end inline asm
	// begin inline asm
	fma.rn.f64    %fd7104, %fd7104, 0.9999, 0.01;
	// end inline asm
	// begin inline asm
	fma.rn.f64    %fd7102, %fd7102, 0.9999, 0.01;
	// end inline asm
	// begin inline asm
	fma.rn.f64    %fd7104, %fd7104, 0.9999, 0.01;
	// end inline asm
	// begin inline asm
	fma.rn.f64    %fd7102, %fd7102, 0.9999, 0.01;
	// end inline asm
	// begin inline asm
	fma.rn.f64    %fd7104, %fd7104, 0.9999, 0.01;
	// end inline asm
	// begin inline asm
	fma.rn.f64    %fd7102, %fd7102, 0.9999, 0.01;
	// end inline asm
	// begin inline asm
	fma.rn.f64    %fd7104, %fd7104, 0.9999, 0.01;
	// end inline asm
	// begin inline asm
	fma.rn.f64    %fd7102, %fd7102, 0.9999, 0.01;
	// end inline asm
	// begin inline asm
	fma.rn.f64    %fd7104, %fd7104, 0.9999, 0.01;
	// end inline asm
	// begin inline asm
	fma.rn.f64    %fd7102, %fd7102, 0.9999, 0.01;
	// end inline asm
	// begin inline asm
	fma.rn.f64    %fd7104, %fd7104, 0.9999, 0.01;
	// end inline asm
	// begin inline asm
	fma.rn.f64    %fd7102, %fd7102, 0.9999, 0.01;
	// end inline asm
	// begin inline asm
	fma.rn.f64    %fd7104, %fd7104, 0.9999, 0.01;
	// end inline asm
	// begin inline asm
	fma.rn.f64    %fd7102, %fd7102, 0.9999, 0.01;
	// end inline asm
	// begin inline asm
	fma.rn.f64    %fd7104, %fd7104, 0.9999, 0.01;
	// end inline asm
	// begin inline asm
	fma.rn.f64    %fd7102, %fd7102, 0.9999, 0.01;
	// end inline asm
	// begin inline asm
	fma.rn.f64    %fd7104, %fd7104, 0.9999, 0.01;
	// end inline asm
	// begin inline asm
	fma.rn.f64    %fd7102, %fd7102, 0.9999, 0.01;
	// end inline asm
	// begin inline asm
	fma.rn.f64    %fd7104, %fd7104, 0.9999, 0.01;
	// end inline asm
	// begin inline asm
	fma.rn.f64    %fd7102, %fd7102, 0.9999, 0.01;
	// end inline asm
	// begin inline asm
	fma.rn.f64    %fd7104, %fd7104, 0.9999, 0.01;
	// end inline asm
	// begin inline asm
	fma.rn.f64    %fd7102, %fd7102, 0.9999, 0.01;
	// end inline asm
	// begin inline asm
	fma.rn.f64    %fd7104, %fd7104, 0.9999, 0.01;
	// end inline asm
	// begin inline asm
	fma.rn.f64    %fd7102, %fd7102, 0.9999, 0.01;
	// end inline asm
	// begin inline asm
	fma.rn.f64    %fd7104, %fd7104, 0.9999, 0.01;
	// end inline asm
	// begin inline asm
	fma.rn.f64    %fd7102, %fd7102, 0.9999, 0.01;
	// end inline asm
	// begin inline asm
	fma.rn.f64    %fd7104, %fd7104, 0.9999, 0.01;
	// end inline asm
	// begin inline asm
	fma.rn.f64    %fd7102, %fd7102, 0.9999, 0.01;
	// end inline asm
	// begin inline asm
	fma.rn.f64    %fd7104, %fd7104, 0.9999, 0.01;
	// end inline asm
	// begin inline asm
	fma.rn.f64    %fd7102, %fd7102, 0.9999, 0.01;
	// end inline asm
	// begin inline asm
	fma.rn.f64    %fd7104, %fd7104, 0.9999, 0.01;
	// end inline asm
	// begin inline asm
	fma.rn.f64    %fd7102, %fd7102, 0.9999, 0.01;
	// end inline asm
	// begin inline asm
	fma.rn.f64    %fd7104, %fd7104, 0.9999, 0.01;
	// end inline asm
	// begin inline asm
	fma.rn.f64    %fd7102, %fd7102, 0.9999, 0.01;
	// end inline asm
	// begin inline asm
	fma.rn.f64    %fd7104, %fd7104, 0.9999, 0.01;
	// end inline asm
	// begin inline asm
	fma.rn.f64    %fd7102, %fd7102, 0.9999, 0.01;
	// end inline asm
	// begin inline asm
	fma.rn.f64    %fd7104, %fd7104, 0.9999, 0.01;
	// end inline asm
	// begin inline asm
	fma.rn.f64    %fd7102, %fd7102, 0.9999, 0.01;
	// end inline asm
	// begin inline asm
	fma.rn.f64    %fd7104, %fd7104, 0.9999, 0.01;
	// end inline asm
	// begin inline asm
	fma.rn.f64    %fd7102, %fd7102, 0.9999, 0.01;
	// end inline asm
	// begin inline asm
	fma.rn.f64    %fd7104, %fd7104, 0.9999, 0.01;
	// end inline asm
	// begin inline asm
	fma.rn.f64    %fd7102, %fd7102, 0.9999, 0.01;
	// end inline asm
	// begin inline asm
	fma.rn.f64    %fd7104, %fd7104, 0.9999, 0.01;
	// end inline asm
	// begin inline asm
	fma.rn.f64    %fd7102, %fd7102, 0.9999, 0.01;
	// end inline asm
	// begin inline asm
	fma.rn.f64    %fd7104, %fd7104, 0.9999, 0.01;
	// end inline asm
	// begin inline asm
	fma.rn.f64    %fd7102, %fd7102, 0.9999, 0.01;
	// end inline asm
	// begin inline asm
	fma.rn.f64    %fd7104, %fd7104, 0.9999, 0.01;
	// end inline asm
	// begin inline asm
	fma.rn.f64    %fd7102, %fd7102, 0.9999, 0.01;
	// end inline asm
	// begin inline asm
	fma.rn.f64    %fd7104, %fd7104, 0.9999, 0.01;
	// end inline asm
	// begin inline asm
	fma.rn.f64    %fd7102, %fd7102, 0.9999, 0.01;
	// end inline asm
	// begin inline asm
	fma.rn.f64    %fd7104, %fd7104, 0.9999, 0.01;
	// end inline asm
	// begin inline asm
	fma.rn.f64    %fd7102, %fd7102, 0.9999, 0.01;
	// end inline asm
	// begin inline asm
	fma.rn.f64    %fd7104, %fd7104, 0.9999, 0.01;
	// end inline asm
	// begin inline asm
	fma.rn.f64    %fd7102, %fd7102, 0.9999, 0.01;
	// end inline asm
	// begin inline asm
	fma.rn.f64    %fd7104, %fd7104, 0.9999, 0.01;
	// end inline asm
	// begin inline asm
	fma.rn.f64    %fd7102, %fd7102, 0.9999, 0.01;
	// end inline asm
	// begin inline asm
	fma.rn.f64    %fd7104, %fd7104, 0.9999, 0.01;
	// end inline asm
	// begin inline asm
	fma.rn.f64    %fd7102, %fd7102, 0.9999, 0.01;
	// end inline asm
	// begin inline asm
	fma.rn.f64    %fd7104, %fd7104, 0.9999, 0.01;
	// end inline asm
	// begin inline asm
	fma.rn.f64    %fd7102, %fd7102, 0.9999, 0.01;
	// end inline asm
	// begin inline asm
	fma.rn.f64    %fd7104, %fd7104, 0.9999, 0.01;
	// end inline asm
	// begin inline asm
	fma.rn.f64    %fd7102, %fd7102, 0.9999, 0.01;
	// end inline asm
	// begin inline asm
	fma.rn.f64    %fd7104, %fd7104, 0.9999, 0.01;
	// end inline asm
	// begin inline asm
	fma.rn.f64    %fd7102, %fd7102, 0.9999, 0.01;
	// end inline asm
	// begin inline asm
	fma.rn.f64    %fd7104, %fd7104, 0.9999, 0.01;
	// end inline asm
	// begin inline asm
	fma.rn.f64    %fd7102, %fd7102, 0.9999, 0.01;
	// end inline asm
	// begin inline asm
	fma.rn.f64    %fd7104, %fd7104, 0.9999, 0.01;
	// end inline asm
	// begin inline asm
	fma.rn.f64    %fd7102, %fd7102, 0.9999, 0.01;
	// end inline asm
	// begin inline asm
	fma.rn.f64    %fd7104, %fd7104, 0.9999, 0.01;
	// end inline asm
	// begin inline asm
	fma.rn.f64    %fd7102, %fd7102, 0.9999, 0.01;
	// end inline asm
	// begin inline asm
	fma.rn.f64    %fd7104, %fd7104, 0.9999, 0.01;
	// end inline asm
	// begin inline asm
	fma.rn.f64    %fd7102, %fd7102, 0.9999, 0.01;
	// end inline asm
	// begin inline asm
	fma.rn.f64    %fd7104, %fd7104, 0.9999, 0.01;
	// end inline asm
	// begin inline asm
	fma.rn.f64    %fd7102, %fd7102, 0.9999, 0.01;
	// end inline asm
	// begin inline asm
	fma.rn.f64    %fd7104, %fd7104, 0.9999, 0.01;
	// end inline asm
	// begin inline asm
	fma.rn.f64    %fd7102, %fd7102, 0.9999, 0.01;
	// end inline asm
	// begin inline asm
	fma.rn.f64    %fd7104, %fd7104, 0.9999, 0.01;
	// end inline asm
	// begin inline asm
	fma.rn.f64    %fd7102, %fd7102, 0.9999, 0.01;
	// end inline asm
	// begin inline asm
	fma.rn.f64    %fd7104, %fd7104, 0.9999, 0.01;
	// end inline asm
	// begin inline asm
	fma.rn.f64    %fd7102, %fd7102, 0.9999, 0.01;
	// end inline asm
	// begin inline asm
	fma.rn.f64    %fd7104, %fd7104, 0.9999, 0.01;
	// end inline asm
	// begin inline asm
	fma.rn.f64    %fd7102, %fd7102, 0.9999, 0.01;
	// end inline asm
	// begin inline asm
	fma.rn.f64    %fd7104, %fd7104, 0.9999, 0.01;
	// end inline asm
	// begin inline asm
	fma.rn.f64    %fd7102, %fd7102, 0.9999, 0.01;
	// end inline asm
	// begin inline asm
	fma.rn.f64    %fd7104, %fd7104, 0.9999, 0.01;
	// end inline asm
	// begin inline asm
	fma.rn.f64    %fd7102, %fd7102, 0.9999, 0.01;
	// end inline asm
	// begin inline asm
	fma.rn.f64    %fd7104, %fd7104, 0.9999, 0.01;
	// end inline asm
	// begin inline asm
	fma.rn.f64    %fd7102, %fd7102, 0.9999, 0.01;
	// end inline asm
	// begin inline asm
	fma.rn.f64    %fd7104, %fd7104, 0.9999, 0.01;
	// end inline asm
	// begin inline asm
	fma.rn.f64    %fd7102, %fd7102, 0.9999, 0.01;
	// end inline asm
	// begin inline asm
	fma.rn.f64    %fd7104, %fd7104, 0.9999, 0.01;
	// end inline asm
	// begin inline asm
	fma.rn.f64    %fd7102, %fd7102, 0.9999, 0.01;
	// end inline asm
	// begin inline asm
	fma.rn.f64    %fd7104, %fd7104, 0.9999, 0.01;
	// end inline asm
	// begin inline asm
	fma.rn.f64    %fd7102, %fd7102, 0.9999, 0.01;
	// end inline asm
	// begin inline asm
	fma.rn.f64    %fd7104, %fd7104, 0.9999, 0.01;
	// end inline asm
	// begin inline asm
	fma.rn.f64    %fd7102, %fd7102, 0.9999, 0.01;
	// end inline asm
	// begin inline asm
	fma.rn.f64    %fd7104, %fd7104, 0.9999, 0.01;
	// end inline asm
	// begin inline asm
	fma.rn.f64    %fd7102, %fd7102, 0.9999, 0.01;
	// end inline asm
	// begin inline asm
	fma.rn.f64    %fd7104, %fd7104, 0.9999, 0.01;
	// end inline asm
	// begin inline asm
	fma.rn.f64    %fd7102, %fd7102, 0.9999, 0.01;
	// end inline asm
	// begin inline asm
	fma.rn.f64    %fd7104, %fd7104, 0.9999, 0.01;
	// end inline asm
	// begin inline asm
	fma.rn.f64    %fd7102, %fd7102, 0.9999, 0.01;
	// end inline asm
	// begin inline asm
	fma.rn.f64    %fd7104, %fd7104, 0.9999, 0.01;
	// end inline asm
	// begin inline asm
	fma.rn.f64    %fd7102, %fd7102, 0.9999, 0.01;
	// end inline asm
	// begin inline asm
	fma.rn.f64    %fd7104, %fd7104, 0.9999, 0.01;
	// end inline asm
	// begin inline asm
	fma.rn.f64    %fd7102, %fd7102, 0.9999, 0.01;
	// end inline asm
	// begin inline asm
	fma.rn.f64    %fd7104, %fd7104, 0.9999, 0.01;
	// end inline asm
	// begin inline asm
	fma.rn.f64    %fd7102, %fd7102, 0.9999, 0.01;
	// end inline asm
	// begin inline asm
	fma.rn.f64    %fd7104, %fd7104, 0.9999, 0.01;
	// end inline asm
	// begin inline asm
	fma.rn.f64    %fd7102, %fd7102, 0.9999, 0.01;
	// end inline asm
	// begin inline asm
	fma.rn.f64    %fd7104, %fd7104, 0.9999, 0.01;
	// end inline asm
	// begin inline asm
	fma.rn.f64    %fd7102, %fd7102, 0.9999, 0.01;
	// end inline asm
	// begin inline asm
	fma.rn.f64    %fd7104, %fd7104, 0.9999, 0.01;
	// end inline asm
	// begin inline asm
	fma.rn.f64    %fd7102, %fd7102, 0.9999, 0.01;
	// end inline asm
	// begin inline asm
	fma.rn.f64    %fd7104, %fd7104, 0.9999, 0.01;
	// end inline asm
	// begin inline asm
	fma.rn.f64    %fd7102, %fd7102, 0.9999, 0.01;
	// end inline asm
	// begin inline asm
	fma.rn.f64    %fd7104, %fd7104, 0.9999, 0.01;
	// end inline asm
	// begin inline asm
	fma.rn.f64    %fd7102, %fd7102, 0.9999, 0.01;
	// end inline asm
	// begin inline asm
	fma.rn.f64    %fd7104, %fd7104, 0.9999, 0.01;
	// end inline asm
	// begin inline asm
	fma.rn.f64    %fd7102, %fd7102, 0.9999, 0.01;
	// end inline asm
	// begin inline asm
	fma.rn.f64    %fd7104, %fd7104, 0.9999, 0.01;
	// end inline asm
	// begin inline asm
	fma.rn.f64    %fd7102, %fd7102, 0.9999, 0.01;
	// end inline asm
	// begin inline asm
	fma.rn.f64    %fd7104, %fd7104, 0.9999, 0.01;
	// end inline asm
	// begin inline asm
	fma.rn.f64    %fd7102, %fd7102, 0.9999, 0.01;
	// end inline asm
	// begin inline asm
	fma.rn.f64    %fd7104, %fd7104, 0.9999, 0.01;
	// end inline asm
	// begin inline asm
	fma.rn.f64    %fd7102, %fd7102, 0.9999, 0.01;
	// end inline asm
	// begin inline asm
	fma.rn.f64    %fd7104, %fd7104, 0.9999, 0.01;
	// end inline asm
	// begin inline asm
	fma.rn.f64    %fd7102, %fd7102, 0.9999, 0.01;
	// end inline asm
	// begin inline asm
	fma.rn.f64    %fd7104, %fd7104, 0.9999, 0.01;
	// end inline asm
	// begin inline asm
	fma.rn.f64    %fd7102, %fd7102, 0.9999, 0.01;
	// end inline asm
	// begin inline asm
	fma.rn.f64    %fd7104, %fd7104, 0.9999, 0.01;
	// end inline asm
	// begin inline asm
	fma.rn.f64    %fd7102, %fd7102, 0.9999, 0.01;
	// end inline asm
	// begin inline asm
	fma.rn.f64    %fd7104, %fd7104, 0.9999, 0.01;
	// end inline asm
	// begin inline asm
	fma.rn.f64    %fd7102, %fd7102, 0.9999, 0.01;
	// end inline asm
	// begin inline asm
	fma.rn.f64    %fd7104, %fd7104, 0.9999, 0.01;
	// end inline asm
	// begin inline asm
	fma.rn.f64    %fd7102, %fd7102, 0.9999, 0.01;
	// end inline asm
	// begin inline asm
	fma.rn.f64    %fd7104, %fd7104, 0.9999, 0.01;
	// end inline asm
	// begin inline asm
	fma.rn.f64    %fd7102, %fd7102, 0.9999, 0.01;
	// end inline asm
	// begin inline asm
	fma.rn.f64    %fd7104, %fd7104, 0.9999, 0.01;
	// end inline asm
	// begin inline asm
	fma.rn.f64    %fd7102, %fd7102, 0.9999, 0.01;
	// end inline asm
	// begin inline asm
	fma.rn.f64    %fd7104, %fd7104, 0.9999, 0.01;
	// end inline asm
	// begin inline asm
	fma.rn.f64    %fd7102, %fd7102, 0.9999, 0.01;
	// end inline asm
	// begin inline asm
	fma.rn.f64    %fd7104, %fd7104, 0.9999, 0.01;
	// end inline asm
	// begin inline asm
	fma.rn.f64    %fd7102, %fd7102, 0.9999, 0.01;
	// end inline asm
	// begin inline asm
	fma.rn.f64    %fd7104, %fd7104, 0.9999, 0.01;
	// end inline asm
	// begin inline asm
	fma.rn.f64    %fd7102, %fd7102, 0.9999, 0.01;
	// end inline asm
	// begin inline asm
	fma.rn.f64    %fd7104, %fd7104, 0.9999, 0.01;
	// end inline asm
	// begin inline asm
	fma.rn.f64    %fd7102, %fd7102, 0.9999, 0.01;
	// end inline asm
	// begin inline asm
	fma.rn.f64    %fd7104, %fd7104, 0.9999, 0.01;
	// end inline asm
	// begin inline asm
	fma.rn.f64    %fd7102, %fd7102, 0.9999, 0.01;
	// end inline asm
	// begin inline asm
	fma.rn.f64    %fd7104, %fd7104, 0.9999, 0.01;
	// end inline asm
	// begin inline asm
	fma.rn.f64    %fd7102, %fd7102, 0.9999, 0.01;
	// end inline asm
	// begin inline asm
	fma.rn.f64    %fd7104, %fd7104, 0.9999, 0.01;
	// end inline asm
	// begin inline asm
	fma.rn.f64    %fd7102, %fd7102, 0.9999, 0.01;
	// end inline asm
	// begin inline asm
	fma.rn.f64    %fd7104, %fd7104, 0.9999, 0.01;
	// end inline asm
	// begin inline asm
	fma.rn.f64    %fd7102, %fd7102, 0.9999, 0.01;
	// end inline asm
	// begin inline asm
	fma.rn.f64    %fd7104, %fd7104, 0.9999, 0.01;
	// end inline asm
	// begin inline asm
	fma.rn.f64    %fd7102, %fd7102, 0.9999, 0.01;
	// end inline asm
	// begin inline asm
	fma.rn.f64    %fd7104, %fd7104, 0.9999, 0.01;
	// end inline asm
	// begin inline asm
	fma.rn.f64    %fd7102, %fd7102, 0.9999, 0.01;
	// end inline asm
	// begin inline asm
	fma.rn.f64    %fd7104, %fd7104, 0.9999, 0.01;
	// end inline asm
	// begin inline asm
	fma.rn.f64    %fd7102, %fd7102, 0.9999, 0.01;
	// end inline asm
	// begin inline asm
	fma.rn.f64    %fd7104, %fd7104, 0.9999, 0.01;
	// end inline asm
	// begin inline asm
	fma.rn.f64    %fd7102, %fd7102, 0.9999, 0.01;
	// end inline asm
	// begin inline asm
	fma.rn.f64    %fd7104, %fd7104, 0.9999, 0.01;
	// end inline asm
	// begin inline asm
	fma.rn.f64    %fd7102, %fd7102, 0.9999, 0.01;
	// end inline asm
	// begin inline asm
	fma.rn.f64    %fd7104, %fd7104, 0.9999, 0.01;
	// end inline asm
	// begin inline asm
	fma.rn.f64    %fd7102, %fd7102, 0.9999, 0.01;
	// end inline asm
	// begin inline asm
	fma.rn.f64    %fd7104, %fd7104, 0.9999, 0.01;
	// end inline asm
	// begin inline asm
	fma.rn.f64    %fd7102, %fd7102, 0.9999, 0.01;
	// end inline asm
	// begin inline asm
	fma.rn.f64    %fd7104, %fd7104, 0.9999, 0.01;
	// end inline asm
	// begin inline asm
	fma.rn.f64    %fd7102, %fd7102, 0.9999, 0.01;
	// end inline asm
	// begin inline asm
	fma.rn.f64    %fd7104, %fd7104, 0.9999, 0.01;
	// end inline asm
	// begin inline asm
	fma.rn.f64    %fd7102, %fd7102, 0.9999, 0.01;
	// end inline asm
	// begin inline asm
	fma.rn.f64    %fd7104, %fd7104, 0.9999, 0.01;
	// end inline asm
	// begin inline asm
	fma.rn.f64    %fd7102, %fd7102, 0.9999, 0.01;
	// end inline asm
	// begin inline asm
	fma.rn.f64    %fd7104, %fd7104, 0.9999, 0.01;
	// end inline asm
	// begin inline asm
	fma.rn.f64    %fd7102, %fd7102, 0.9999, 0.01;
	// end inline asm
	// begin inline asm
	fma.rn.f64    %fd7104, %fd7104, 0.9999, 0.01;
	// end inline asm
	// begin inline asm
	fma.rn.f64    %fd7102, %fd7102, 0.9999, 0.01;
	// end inline asm
	// begin inline asm
	fma.rn.f64    %fd7104, %fd7104, 0.9999, 0.01;
	// end inline asm
	// begin inline asm
	fma.rn.f64    %fd7102, %fd7102, 0.9999, 0.01;
	// end inline asm
	// begin inline asm
	fma.rn.f64    %fd7104, %fd7104, 0.9999, 0.01;
	// end inline asm
	// begin inline asm
	fma.rn.f64    %fd7102, %fd7102, 0.9999, 0.01;
	// end inline asm
	// begin inline asm
	fma.rn.f64    %fd7104, %fd7104, 0.9999, 0.01;
	// end inline asm
	// begin inline asm
	fma.rn.f64    %fd7102, %fd7102, 0.9999, 0.01;
	// end inline asm
	// begin inline asm
	fma.rn.f64    %fd7104, %fd7104, 0.9999, 0.01;
	// end inline asm
	// begin inline asm
	fma.rn.f64    %fd7102, %fd7102, 0.9999, 0.01;
	// end inline asm
	// begin inline asm
	fma.rn.f64    %fd7104, %fd7104, 0.9999, 0.01;
	// end inline asm
	// begin inline asm
	fma.rn.f64    %fd7102, %fd7102, 0.9999, 0.01;
	// end inline asm
	// begin inline asm
	fma.rn.f64    %fd7104, %fd7104, 0.9999, 0.01;
	// end inline asm
	// begin inline asm
	fma.rn.f64    %fd7102, %fd7102, 0.9999, 0.01;
	// end inline asm
	// begin inline asm
	fma.rn.f64    %fd7104, %fd7104, 0.9999, 0.01;
	// end inline asm
	// begin inline asm
	fma.rn.f64    %fd7102, %fd7102, 0.9999, 0.01;
	// end inline asm
	// begin inline asm
	fma.rn.f64    %fd7104, %fd7104, 0.9999, 0.01;
	// end inline asm
	// begin inline asm
	fma.rn.f64    %fd7102, %fd7102, 0.9999, 0.01;
	// end inline asm
	// begin inline asm
	fma.rn.f64    %fd7104, %fd7104, 0.9999, 0.01;
	// end inline asm
	// begin inline asm
	fma.rn.f64    %fd7102, %fd7102, 0.9999, 0.01;
	// end inline asm
	// begin inline asm
	fma.rn.f64    %fd7104, %fd7104, 0.9999, 0.01;
	// end inline asm
	// begin inline asm
	fma.rn.f64    %fd7102, %fd7102, 0.9999, 0.01;
	// end inline asm
	// begin inline asm
	fma.rn.f64    %fd7104, %fd7104, 0.9999, 0.01;
	// end inline asm
	// begin inline asm
	fma.rn.f64    %fd7102, %fd7102, 0.9999, 0.01;
	// end inline asm
	// begin inline asm
	fma.rn.f64    %fd7104, %fd7104, 0.9999, 0.01;
	// end inline asm
	// begin inline asm
	fma.rn.f64    %fd7102, %fd7102, 0.9999, 0.01;
	// end inline asm
	// begin inline asm
	fma.rn.f64    %fd7104, %fd7104, 0.9999, 0.01;
	// end inline asm
	add.s32 	%r5, %r5, 64;
	setp.ne.s32 	%p1, %r5, 102400000;
	mov.f64 	%fd8199, %fd7102;
	mov.f64 	%fd8200, %fd7104;
	@%p1 bra 	$L__BB0_1;
	mov.b32 	%r4, -935112704;
	st.global.u32 	[sfma_out], %r4;
	add.f64 	%fd8198, %fd7104, %fd7102;
	st.global.f64 	[dfma_out], %fd8198;
	ret;

}


// ===== COMPILED SASS (sm_100) =====

	.target	sm_100

	.elftype	@"ET_EXEC"


//--------------------- .note.nv.tkinfo           --------------------------
	.section	.note.nv.tkinfo,"",@"SHT_NOTE"
	.sectionflags	@"SHF_NOTE_NV_TKINFO"
	.tkinfo
        /*0018*/ 	.word	0x00000002
        /*0030*/ 	.string	""
        /*0030*/ 	.string	"ptxas"
        /*0030*/ 	.string	"Cuda compilation tools, release 13.0, V13.0.88"
        /*0030*/ 	.string	"Build cuda_13.0.r13.0/compiler.36424714_0"
        /*0030*/ 	.string	"-arch sm_100 -m 64 "



//--------------------- .note.nv.cuinfo           --------------------------
	.section	.note.nv.cuinfo,"",@"SHT_NOTE"
	.sectionflags	@"SHF_NOTE_NV_CUINFO"
        /*0018*/ 	.short	0x0002
        /*001a*/ 	.short	0x0064
        /*001c*/ 	.short	0x0082
	.zero		2


//--------------------- .nv.info                  --------------------------
	.section	.nv.info,"",@"SHT_CUDA_INFO"
	.align	4


	//----- nvinfo : EIATTR_REGCOUNT
	.align		4
        /*0000*/ 	.byte	0x04, 0x2f
        /*0002*/ 	.short	(.L_3 - .L_2)
	.align		4
.L_2:
        /*0004*/ 	.word	index@(_Z18fp64_hammer_kernelv)
        /*0008*/ 	.word	0x0000000c


	//----- nvinfo : EIATTR_FRAME_SIZE
	.align		4
.L_3:
        /*000c*/ 	.byte	0x04, 0x11
        /*000e*/ 	.short	(.L_5 - .L_4)
	.align		4
.L_4:
        /*0010*/ 	.word	index@(_Z18fp64_hammer_kernelv)
        /*0014*/ 	.word	0x00000000


	//----- nvinfo : EIATTR_MIN_STACK_SIZE
	.align		4
.L_5:
        /*0018*/ 	.byte	0x04, 0x12
        /*001a*/ 	.short	(.L_7 - .L_6)
	.align		4
.L_6:
        /*001c*/ 	.word	index@(_Z18fp64_hammer_kernelv)
        /*0020*/ 	.word	0x00000000
.L_7:


//--------------------- .nv.compat                --------------------------
	.section	.nv.compat,"",@"SHT_CUDA_COMPAT_INFO"
	.align	4
        /*0000*/ 	.byte	0x02, 0x09, 0x00, 0x00, 0x02, 0x02, 0x01, 0x00, 0x02, 0x05, 0x05, 0x00, 0x03, 0x07, 0x01, 0x01
        /*0010*/ 	.byte	0x02, 0x03, 0x00, 0x00, 0x02, 0x06, 0x01, 0x00, 0x04, 0x0b, 0x08, 0x00, 0x01, 0x00, 0x00, 0x00
        /*0020*/ 	.byte	0x00, 0x00, 0x00, 0x00


//--------------------- .nv.info._Z18fp64_hammer_kernelv --------------------------
	.section	.nv.info._Z18fp64_hammer_kernelv,"",@"SHT_CUDA_INFO"
	.sectionflags	@""
	.align	4


	//----- nvinfo : EIATTR_CUDA_API_VERSION
	.align		4
        /*0000*/ 	.byte	0x04, 0x37
        /*0002*/ 	.short	(.L_9 - .L_8)
.L_8:
        /*0004*/ 	.word	0x00000082


	//----- nvinfo : EIATTR_SPARSE_MMA_MASK
	.align		4
.L_9:
        /*0008*/ 	.byte	0x03, 0x50
        /*000a*/ 	.short	0x0000


	//----- nvinfo : EIATTR_MAXREG_COUNT
	.align		4
        /*000c*/ 	.byte	0x03, 0x1b
        /*000e*/ 	.short	0x00ff


	//----- nvinfo : EIATTR_NUM_BARRIERS
	.align		4
        /*0010*/ 	.byte	0x02, 0x4c
        /*0012*/ 	.byte	0x01
	.zero		1


	//----- nvinfo : EIATTR_MERCURY_ISA_VERSION
	.align		4
        /*0014*/ 	.byte	0x03, 0x5f
        /*0016*/ 	.short	0x0101


	//----- nvinfo : EIATTR_VRC_CTA_INIT_COUNT
	.align		4
        /*0018*/ 	.byte	0x02, 0x4a
	.zero		1
	.zero		1


	//----- nvinfo : EIATTR_EXIT_INSTR_OFFSETS
	.align		4
        /*001c*/ 	.byte	0x04, 0x1c
        /*001e*/ 	.short	(.L_11 - .L_10)


	//   ....[0]....
.L_10:
        /*0020*/ 	.word	0x00010170


	//----- nvinfo : EIATTR_SW_WAR
	.align		4
.L_11:
        /*0024*/ 	.byte	0x04, 0x36
        /*0026*/ 	.short	(.L_13 - .L_12)
.L_12:
        /*0028*/ 	.word	0x00000008
.L_13:


//--------------------- .nv.callgraph             --------------------------
	.section	.nv.callgraph,"",@"SHT_CUDA_CALLGRAPH"
	.align	4
	.sectionentsize	8
	.align		4
        /*0000*/ 	.word	0x00000000
	.align		4
        /*0004*/ 	.word	0xffffffff
	.align		4
        /*0008*/ 	.word	0x00000000
	.align		4
        /*000c*/ 	.word	0xfffffffe
	.align		4
        /*0010*/ 	.word	0x00000000
	.align		4
        /*0014*/ 	.word	0xfffffffd
	.align		4
        /*0018*/ 	.word	0x00000000
	.align		4
        /*001c*/ 	.word	0xfffffffc


//--------------------- .nv.constant4             --------------------------
	.section	.nv.constant4,"a",@progbits
	.align	8
	.align		8
.nv.constant4:
        /*0000*/ 	.dword	sfma_out
	.align		8
        /*0008*/ 	.dword	dfma_out


//--------------------- .text._Z18fp64_hammer_kernelv --------------------------
	.section	.text._Z18fp64_hammer_kernelv,"ax",@progbits
	.align	128
.text._Z18fp64_hammer_kernelv:
        .type           _Z18fp64_hammer_kernelv,@function
        .size           _Z18fp64_hammer_kernelv,(.L_x_2 - _Z18fp64_hammer_kernelv)
        .other          _Z18fp64_hammer_kernelv,@"STO_CUDA_ENTRY STV_DEFAULT"
_Z18fp64_hammer_kernelv:
[----:B------:R-:W-:Y:S08]  /*0000*/  LDC R1, c[0x0][0x37c] ;  /* 0x0000df00ff017b82 */ /* 0x000ff00000000800 */
[----:B------:R-:W-:Y:S01]  /*0010*/  BAR.SYNC.DEFER_BLOCKING 0x0 ;  /* 0x0000000000007b1d */ /* 0x000fe20000010000 */
[----:B------:R-:W-:Y:S01]  /*0020*/  HFMA2 R4, -RZ, RZ, 0, 0 ;  /* 0x00000000ff047431 */ /* 0x000fe200000001ff */
[----:B------:R-:W-:Y:S01]  /*0030*/  MOV R5, 0xc16312d0 ;  /* 0xc16312d000057802 */ /* 0x000fe20000000f00 */
[----:B------:R-:W-:-:S02]  /*0040*/  HFMA2 R7, -RZ, RZ, -2.693359375, 0.00083160400390625 ;  /* 0xc16312d0ff077431 */ /* 0x000fc400000001ff */
[----:B------:R-:W-:Y:S01]  /*0050*/  IMAD.MOV.U32 R6, RZ, RZ, 0x0 ;  /* 0x00000000ff067424 */ /* 0x000fe200078e00ff */
[----:B------:R-:W0:Y:S01]  /*0060*/  LDCU.64 UR6, c[0x0][0x358] ;  /* 0x00006b00ff0677ac */ /* 0x000e220008000a00 */
[----:B------:R-:W-:-:S05]  /*0070*/  UMOV UR4, URZ ;  /* 0x000000ff00047c82 */ /* 0x000fca0008000000 */
.L_x_0:
[----:B------:R-:W-:Y:S01]  /*0080*/  IMAD.MOV.U32 R2, RZ, RZ, 0x47ae147b ;  /* 0x47ae147bff027424 */ /* 0x000fe200078e00ff */
[----:B------:R-:W-:Y:S01]  /*0090*/  MOV R3, 0x3f847ae1 ;  /* 0x3f847ae100037802 */ /* 0x000fe20000000f00 */
[----:B------:R-:W-:Y:S01]  /*00a0*/  UMOV UR8, 0x48e8a71e ;  /* 0x48e8a71e00087882 */ /* 0x000fe20000000000 */
[----:B------:R-:W-:Y:S01]  /*00b0*/  UMOV UR9, 0x3fefff2e ;  /* 0x3fefff2e00097882 */ /* 0x000fe20000000000 */
[----:B------:R-:W-:-:S03]  /*00c0*/  UIADD3 UR4, UPT, UPT, UR4, 0x40, URZ ;  /* 0x0000004004047890 */ /* 0x000fc6000fffe0ff */
[--C-:B------:R-:W-:Y:S01]  /*00d0*/  DFMA R4, R4, UR8, R2.reuse ;  /* 0x0000000804047c2b */ /* 0x100fe20008000002 */
[----:B------:R-:W-:Y:S01]  /*00e0*/  UISETP.NE.AND UP0, UPT, UR4, 0x61a8000, UPT ;  /* 0x061a80000400788c */ /* 0x000fe2000bf05270 */
[----:B------:R-:W-:-:S06]  /*00f0*/  DFMA R6, R6, UR8, R2 ;  /* 0x0000000806067c2b */ /* 0x000fcc0008000002 */
[--C-:B------:R-:W-:Y:S02]  /*0100*/  DFMA R4, R4, UR8, R2.reuse ;  /* 0x0000000804047c2b */ /* 0x100fe40008000002 */
        /* <DEDUP_REMOVED lines=4092> */
[----:B------:R-:W-:-:S10]  /*100d0*/  DFMA R8, R6, UR8, R2 ;  /* 0x0000000806087c2b */ /* 0x000fd40008000002 */
[----:B------:R-:W-:Y:S01]  /*100e0*/  IMAD.MOV.U32 R6, RZ, RZ, R8 ;  /* 0x000000ffff067224 */ /* 0x000fe200078e0008 */
[----:B------:R-:W-:Y:S01]  /*100f0*/  MOV R7, R9 ;  /* 0x0000000900077202 */ /* 0x000fe20000000f00 */
[----:B------:R-:W-:Y:S06]  /*10100*/  BRA.U UP0, `(.L_x_0) ;  /* 0xfffffefd00dc7547 */ /* 0x000fec000b83ffff */
[----:B------:R-:W0:Y:S01]  /*10110*/  LDC.64 R2, c[0x4][RZ] ;  /* 0x01000000ff027b82 */ /* 0x000e220000000a00 */
[----:B------:R-:W-:Y:S01]  /*10120*/  DADD R4, R4, R8 ;  /* 0x0000000004047229 */ /* 0x000fe20000000008 */
[----:B------:R-:W-:-:S06]  /*10130*/  IMAD.MOV.U32 R9, RZ, RZ, -0x37bcb000 ;  /* 0xc8435000ff097424 */ /* 0x000fcc00078e00ff */
[----:B------:R-:W1:Y:S01]  /*10140*/  LDC.64 R6, c[0x4][0x8] ;  /* 0x01000200ff067b82 */ /* 0x000e620000000a00 */
[----:B0-----:R-:W-:Y:S04]  /*10150*/  STG.E desc[UR6][R2.64], R9 ;  /* 0x0000000902007986 */ /* 0x001fe8000c101906 */
[----:B-1----:R-:W-:Y:S01]  /*10160*/  STG.E.64 desc[UR6][R6.64], R4 ;  /* 0x0000000406007986 */ /* 0x002fe2000c101b06 */
[----:B------:R-:W-:Y:S05]  /*10170*/  EXIT ;  /* 0x000000000000794d */ /* 0x000fea0003800000 */
.L_x_1:
[----:B------:R-:W-:-:S00]  /*10180*/  BRA `(.L_x_1) ;  /* 0xfffffffc00fc7947 */ /* 0x000fc0000383ffff */
[----:B------:R-:W-:-:S00]  /*10190*/  NOP ;  /* 0x0000000000007918 */ /* 0x000fc00000000000 */
        /* <DEDUP_REMOVED lines=14> */
.L_x_2:


//--------------------- .nv.shared.reserved.0     --------------------------
	.section	.nv.shared.reserved.0,"aw",@nobits
	.weak		__nv_reservedSMEM_offset_0_alias
	.size		__nv_reservedSMEM_offset_0_alias, 0, 64
	.other		__nv_reservedSMEM_offset_0_alias,@"STO_CUDA_RESERVED_SHARED STV_DEFAULT"
__nv_reservedSMEM_offset_0_alias:
	.zero		0
	.zero		64


//--------------------- .nv.global                --------------------------
	.section	.nv.global,"aw",@nobits
	.align	8
.nv.global:
	.type		dfma_out,@object
	.size		dfma_out,(sfma_out - dfma_out)
dfma_out:
	.zero		8
	.type		sfma_out,@object
	.size		sfma_out,(.L_0 - sfma_out)
sfma_out:
	.zero		4
.L_0:


//--------------------- .nv.constant0._Z18fp64_hammer_kernelv --------------------------
	.section	.nv.constant0._Z18fp64_hammer_kernelv,"a",@progbits
	.sectionflags	@""
	.align	4
.nv.constant0._Z18fp64_hammer_kernelv:
	.zero		896


//--------------------- SYMBOLS --------------------------

	.type		.nv.reservedSmem.offset0,@object
	.size		.nv.reservedSmem.offset0,0x4
